//
// Generated by NVIDIA NVVM Compiler
//
// Compiler Build ID: CL-36424714
// Cuda compilation tools, release 13.0, V13.0.88
// Based on NVVM 20.0.0
//

.version 9.0
.target sm_100
.address_size 64

	// .globl	_Z8func1_cuPfPiS_S_S_S_iiii

.visible .entry _Z8func1_cuPfPiS_S_S_S_iiii(
	.param .u64 .ptr .align 1 _Z8func1_cuPfPiS_S_S_S_iiii_param_0,
	.param .u64 .ptr .align 1 _Z8func1_cuPfPiS_S_S_S_iiii_param_1,
	.param .u64 .ptr .align 1 _Z8func1_cuPfPiS_S_S_S_iiii_param_2,
	.param .u64 .ptr .align 1 _Z8func1_cuPfPiS_S_S_S_iiii_param_3,
	.param .u64 .ptr .align 1 _Z8func1_cuPfPiS_S_S_S_iiii_param_4,
	.param .u64 .ptr .align 1 _Z8func1_cuPfPiS_S_S_S_iiii_param_5,
	.param .u32 _Z8func1_cuPfPiS_S_S_S_iiii_param_6,
	.param .u32 _Z8func1_cuPfPiS_S_S_S_iiii_param_7,
	.param .u32 _Z8func1_cuPfPiS_S_S_S_iiii_param_8,
	.param .u32 _Z8func1_cuPfPiS_S_S_S_iiii_param_9
)
{
	.reg .pred 	%p<70>;
	.reg .b32 	%r<150>;
	.reg .b32 	%f<337>;
	.reg .b64 	%rd<51>;

	ld.param.u64 	%rd24, [_Z8func1_cuPfPiS_S_S_S_iiii_param_0];
	ld.param.u64 	%rd25, [_Z8func1_cuPfPiS_S_S_S_iiii_param_1];
	ld.param.u64 	%rd26, [_Z8func1_cuPfPiS_S_S_S_iiii_param_2];
	ld.param.u64 	%rd27, [_Z8func1_cuPfPiS_S_S_S_iiii_param_3];
	ld.param.u64 	%rd28, [_Z8func1_cuPfPiS_S_S_S_iiii_param_4];
	ld.param.u64 	%rd29, [_Z8func1_cuPfPiS_S_S_S_iiii_param_5];
	ld.param.u32 	%r78, [_Z8func1_cuPfPiS_S_S_S_iiii_param_6];
	ld.param.u32 	%r75, [_Z8func1_cuPfPiS_S_S_S_iiii_param_7];
	ld.param.u32 	%r76, [_Z8func1_cuPfPiS_S_S_S_iiii_param_8];
	ld.param.u32 	%r77, [_Z8func1_cuPfPiS_S_S_S_iiii_param_9];
	cvta.to.global.u64 	%rd1, %rd29;
	cvta.to.global.u64 	%rd2, %rd28;
	cvta.to.global.u64 	%rd3, %rd27;
	cvta.to.global.u64 	%rd4, %rd26;
	mov.u32 	%r79, %ctaid.x;
	mov.u32 	%r80, %ntid.x;
	mov.u32 	%r81, %tid.x;
	mad.lo.s32 	%r82, %r79, %r80, %r81;
	setp.lt.s32 	%p1, %r82, %r75;
	add.s32 	%r83, %r78, -1;
	mul.lo.s32 	%r84, %r83, %r75;
	setp.ge.s32 	%p2, %r82, %r84;
	or.pred  	%p3, %p1, %p2;
	@%p3 bra 	$L__BB0_85;
	rem.s32 	%r86, %r82, %r75;
	setp.lt.s32 	%p4, %r86, 1;
	add.s32 	%r88, %r75, -1;
	setp.ge.s32 	%p5, %r86, %r88;
	or.pred  	%p6, %p4, %p5;
	@%p6 bra 	$L__BB0_85;
	mul.lo.s32 	%r2, %r82, %r76;
	mul.wide.s32 	%rd30, %r2, 4;
	add.s64 	%rd5, %rd4, %rd30;
	ld.global.f32 	%f317, [%rd5];
	add.s64 	%rd6, %rd3, %rd30;
	ld.global.f32 	%f318, [%rd6];
	mul.f32 	%f158, %f318, %f318;
	fma.rn.f32 	%f159, %f317, %f317, %f158;
	sqrt.rn.f32 	%f260, %f159;
	cvta.to.global.u64 	%rd31, %rd24;
	mul.wide.s32 	%rd32, %r82, 4;
	add.s64 	%rd7, %rd31, %rd32;
	st.global.f32 	[%rd7], %f260;
	setp.lt.s32 	%p7, %r76, 2;
	@%p7 bra 	$L__BB0_44;
	add.s32 	%r3, %r76, -1;
	add.s32 	%r90, %r76, -2;
	and.b32  	%r4, %r3, 7;
	setp.lt.u32 	%p8, %r90, 7;
	mov.b32 	%r122, 1;
	@%p8 bra 	$L__BB0_23;
	and.b32  	%r92, %r3, -8;
	neg.s32 	%r120, %r92;
	add.s64 	%rd34, %rd30, 16;
	add.s64 	%rd50, %rd4, %rd34;
	add.s64 	%rd49, %rd3, %rd34;
	mov.b32 	%r119, 0;
$L__BB0_5:
	.pragma "nounroll";
	ld.global.f32 	%f7, [%rd50+-12];
	ld.global.f32 	%f8, [%rd49+-12];
	mul.f32 	%f161, %f8, %f8;
	fma.rn.f32 	%f162, %f7, %f7, %f161;
	sqrt.rn.f32 	%f9, %f162;
	setp.leu.f32 	%p9, %f9, %f260;
	@%p9 bra 	$L__BB0_7;
	st.global.f32 	[%rd7], %f9;
	mov.f32 	%f260, %f9;
	mov.f32 	%f317, %f7;
	mov.f32 	%f318, %f8;
$L__BB0_7:
	ld.global.f32 	%f13, [%rd50+-8];
	ld.global.f32 	%f14, [%rd49+-8];
	mul.f32 	%f163, %f14, %f14;
	fma.rn.f32 	%f164, %f13, %f13, %f163;
	sqrt.rn.f32 	%f15, %f164;
	setp.leu.f32 	%p10, %f15, %f260;
	@%p10 bra 	$L__BB0_9;
	st.global.f32 	[%rd7], %f15;
	mov.f32 	%f260, %f15;
	mov.f32 	%f317, %f13;
	mov.f32 	%f318, %f14;
$L__BB0_9:
	ld.global.f32 	%f19, [%rd50+-4];
	ld.global.f32 	%f20, [%rd49+-4];
	mul.f32 	%f165, %f20, %f20;
	fma.rn.f32 	%f166, %f19, %f19, %f165;
	sqrt.rn.f32 	%f21, %f166;
	setp.leu.f32 	%p11, %f21, %f260;
	@%p11 bra 	$L__BB0_11;
	st.global.f32 	[%rd7], %f21;
	mov.f32 	%f260, %f21;
	mov.f32 	%f317, %f19;
	mov.f32 	%f318, %f20;
$L__BB0_11:
	ld.global.f32 	%f25, [%rd50];
	ld.global.f32 	%f26, [%rd49];
	mul.f32 	%f167, %f26, %f26;
	fma.rn.f32 	%f168, %f25, %f25, %f167;
	sqrt.rn.f32 	%f27, %f168;
	setp.leu.f32 	%p12, %f27, %f260;
	@%p12 bra 	$L__BB0_13;
	st.global.f32 	[%rd7], %f27;
	mov.f32 	%f260, %f27;
	mov.f32 	%f317, %f25;
	mov.f32 	%f318, %f26;
$L__BB0_13:
	ld.global.f32 	%f31, [%rd50+4];
	ld.global.f32 	%f32, [%rd49+4];
	mul.f32 	%f169, %f32, %f32;
	fma.rn.f32 	%f170, %f31, %f31, %f169;
	sqrt.rn.f32 	%f33, %f170;
	setp.leu.f32 	%p13, %f33, %f260;
	@%p13 bra 	$L__BB0_15;
	st.global.f32 	[%rd7], %f33;
	mov.f32 	%f260, %f33;
	mov.f32 	%f317, %f31;
	mov.f32 	%f318, %f32;
$L__BB0_15:
	ld.global.f32 	%f37, [%rd50+8];
	ld.global.f32 	%f38, [%rd49+8];
	mul.f32 	%f171, %f38, %f38;
	fma.rn.f32 	%f172, %f37, %f37, %f171;
	sqrt.rn.f32 	%f39, %f172;
	setp.leu.f32 	%p14, %f39, %f260;
	@%p14 bra 	$L__BB0_17;
	st.global.f32 	[%rd7], %f39;
	mov.f32 	%f260, %f39;
	mov.f32 	%f317, %f37;
	mov.f32 	%f318, %f38;
$L__BB0_17:
	ld.global.f32 	%f43, [%rd50+12];
	ld.global.f32 	%f44, [%rd49+12];
	mul.f32 	%f173, %f44, %f44;
	fma.rn.f32 	%f174, %f43, %f43, %f173;
	sqrt.rn.f32 	%f45, %f174;
	setp.leu.f32 	%p15, %f45, %f260;
	@%p15 bra 	$L__BB0_19;
	st.global.f32 	[%rd7], %f45;
	mov.f32 	%f260, %f45;
	mov.f32 	%f317, %f43;
	mov.f32 	%f318, %f44;
$L__BB0_19:
	ld.global.f32 	%f49, [%rd50+16];
	ld.global.f32 	%f50, [%rd49+16];
	mul.f32 	%f175, %f50, %f50;
	fma.rn.f32 	%f176, %f49, %f49, %f175;
	sqrt.rn.f32 	%f51, %f176;
	setp.leu.f32 	%p16, %f51, %f260;
	@%p16 bra 	$L__BB0_21;
	st.global.f32 	[%rd7], %f51;
	mov.f32 	%f260, %f51;
	mov.f32 	%f317, %f49;
	mov.f32 	%f318, %f50;
$L__BB0_21:
	add.s32 	%r120, %r120, 8;
	add.s32 	%r119, %r119, 8;
	add.s64 	%rd50, %rd50, 32;
	add.s64 	%rd49, %rd49, 32;
	setp.ne.s32 	%p17, %r120, 0;
	@%p17 bra 	$L__BB0_5;
	add.s32 	%r122, %r119, 1;
$L__BB0_23:
	setp.eq.s32 	%p18, %r4, 0;
	@%p18 bra 	$L__BB0_44;
	and.b32  	%r12, %r3, 3;
	setp.lt.u32 	%p19, %r4, 4;
	@%p19 bra 	$L__BB0_34;
	mul.wide.s32 	%rd35, %r122, 4;
	add.s64 	%rd14, %rd5, %rd35;
	ld.global.f32 	%f60, [%rd14];
	add.s64 	%rd15, %rd6, %rd35;
	ld.global.f32 	%f61, [%rd15];
	mul.f32 	%f178, %f61, %f61;
	fma.rn.f32 	%f179, %f60, %f60, %f178;
	sqrt.rn.f32 	%f62, %f179;
	setp.leu.f32 	%p20, %f62, %f260;
	@%p20 bra 	$L__BB0_27;
	st.global.f32 	[%rd7], %f62;
	mov.f32 	%f260, %f62;
	mov.f32 	%f317, %f60;
	mov.f32 	%f318, %f61;
$L__BB0_27:
	ld.global.f32 	%f66, [%rd14+4];
	ld.global.f32 	%f67, [%rd15+4];
	mul.f32 	%f180, %f67, %f67;
	fma.rn.f32 	%f181, %f66, %f66, %f180;
	sqrt.rn.f32 	%f68, %f181;
	setp.leu.f32 	%p21, %f68, %f260;
	@%p21 bra 	$L__BB0_29;
	st.global.f32 	[%rd7], %f68;
	mov.f32 	%f260, %f68;
	mov.f32 	%f317, %f66;
	mov.f32 	%f318, %f67;
$L__BB0_29:
	ld.global.f32 	%f72, [%rd14+8];
	ld.global.f32 	%f73, [%rd15+8];
	mul.f32 	%f182, %f73, %f73;
	fma.rn.f32 	%f183, %f72, %f72, %f182;
	sqrt.rn.f32 	%f74, %f183;
	setp.leu.f32 	%p22, %f74, %f260;
	@%p22 bra 	$L__BB0_31;
	st.global.f32 	[%rd7], %f74;
	mov.f32 	%f260, %f74;
	mov.f32 	%f317, %f72;
	mov.f32 	%f318, %f73;
$L__BB0_31:
	ld.global.f32 	%f78, [%rd14+12];
	ld.global.f32 	%f79, [%rd15+12];
	mul.f32 	%f184, %f79, %f79;
	fma.rn.f32 	%f185, %f78, %f78, %f184;
	sqrt.rn.f32 	%f80, %f185;
	setp.leu.f32 	%p23, %f80, %f260;
	@%p23 bra 	$L__BB0_33;
	st.global.f32 	[%rd7], %f80;
	mov.f32 	%f260, %f80;
	mov.f32 	%f317, %f78;
	mov.f32 	%f318, %f79;
$L__BB0_33:
	add.s32 	%r122, %r122, 4;
$L__BB0_34:
	setp.eq.s32 	%p24, %r12, 0;
	@%p24 bra 	$L__BB0_44;
	setp.eq.s32 	%p25, %r12, 1;
	@%p25 bra 	$L__BB0_41;
	mul.wide.s32 	%rd36, %r122, 4;
	add.s64 	%rd16, %rd5, %rd36;
	ld.global.f32 	%f89, [%rd16];
	add.s64 	%rd17, %rd6, %rd36;
	ld.global.f32 	%f90, [%rd17];
	mul.f32 	%f187, %f90, %f90;
	fma.rn.f32 	%f188, %f89, %f89, %f187;
	sqrt.rn.f32 	%f91, %f188;
	setp.leu.f32 	%p26, %f91, %f260;
	@%p26 bra 	$L__BB0_38;
	st.global.f32 	[%rd7], %f91;
	mov.f32 	%f260, %f91;
	mov.f32 	%f317, %f89;
	mov.f32 	%f318, %f90;
$L__BB0_38:
	ld.global.f32 	%f95, [%rd16+4];
	ld.global.f32 	%f96, [%rd17+4];
	mul.f32 	%f189, %f96, %f96;
	fma.rn.f32 	%f190, %f95, %f95, %f189;
	sqrt.rn.f32 	%f97, %f190;
	setp.leu.f32 	%p27, %f97, %f260;
	@%p27 bra 	$L__BB0_40;
	st.global.f32 	[%rd7], %f97;
	mov.f32 	%f260, %f97;
	mov.f32 	%f317, %f95;
	mov.f32 	%f318, %f96;
$L__BB0_40:
	add.s32 	%r122, %r122, 2;
$L__BB0_41:
	and.b32  	%r93, %r3, 1;
	setp.eq.b32 	%p28, %r93, 1;
	not.pred 	%p29, %p28;
	@%p29 bra 	$L__BB0_44;
	mul.wide.s32 	%rd37, %r122, 4;
	add.s64 	%rd38, %rd5, %rd37;
	ld.global.f32 	%f106, [%rd38];
	add.s64 	%rd39, %rd6, %rd37;
	ld.global.f32 	%f107, [%rd39];
	mul.f32 	%f191, %f107, %f107;
	fma.rn.f32 	%f192, %f106, %f106, %f191;
	sqrt.rn.f32 	%f108, %f192;
	setp.leu.f32 	%p30, %f108, %f260;
	@%p30 bra 	$L__BB0_44;
	st.global.f32 	[%rd7], %f108;
	mov.f32 	%f317, %f106;
	mov.f32 	%f318, %f107;
$L__BB0_44:
	ld.global.f32 	%f193, [%rd2];
	ld.global.f32 	%f194, [%rd1];
	mul.f32 	%f195, %f318, %f194;
	fma.rn.f32 	%f319, %f317, %f193, %f195;
	setp.lt.s32 	%p31, %r77, 1;
	mov.b32 	%r125, 0;
	@%p31 bra 	$L__BB0_84;
	and.b32  	%r17, %r77, 7;
	setp.lt.u32 	%p32, %r77, 8;
	mov.b32 	%r142, 0;
	mov.u32 	%r125, %r142;
	@%p32 bra 	$L__BB0_64;
	and.b32  	%r142, %r77, 2147483640;
	mov.b32 	%r124, 0;
	mov.u32 	%r125, %r124;
$L__BB0_47:
	.pragma "nounroll";
	mul.wide.u32 	%rd40, %r124, 4;
	add.s64 	%rd18, %rd2, %rd40;
	ld.global.f32 	%f196, [%rd18];
	add.s64 	%rd19, %rd1, %rd40;
	ld.global.f32 	%f197, [%rd19];
	mul.f32 	%f198, %f318, %f197;
	fma.rn.f32 	%f320, %f317, %f196, %f198;
	setp.gt.f32 	%p33, %f320, %f319;
	mov.u32 	%r126, %r124;
	@%p33 bra 	$L__BB0_49;
	neg.f32 	%f199, %f320;
	setp.lt.f32 	%p34, %f319, %f199;
	add.s32 	%r98, %r124, %r77;
	selp.f32 	%f320, %f199, %f319, %p34;
	selp.b32 	%r126, %r98, %r125, %p34;
$L__BB0_49:
	add.s32 	%r127, %r124, 1;
	ld.global.f32 	%f200, [%rd18+4];
	ld.global.f32 	%f201, [%rd19+4];
	mul.f32 	%f202, %f318, %f201;
	fma.rn.f32 	%f321, %f317, %f200, %f202;
	setp.gt.f32 	%p35, %f321, %f320;
	@%p35 bra 	$L__BB0_51;
	neg.f32 	%f203, %f321;
	setp.lt.f32 	%p36, %f320, %f203;
	add.s32 	%r99, %r127, %r77;
	selp.f32 	%f321, %f203, %f320, %p36;
	selp.b32 	%r127, %r99, %r126, %p36;
$L__BB0_51:
	add.s32 	%r128, %r124, 2;
	ld.global.f32 	%f204, [%rd18+8];
	ld.global.f32 	%f205, [%rd19+8];
	mul.f32 	%f206, %f318, %f205;
	fma.rn.f32 	%f322, %f317, %f204, %f206;
	setp.gt.f32 	%p37, %f322, %f321;
	@%p37 bra 	$L__BB0_53;
	neg.f32 	%f207, %f322;
	setp.lt.f32 	%p38, %f321, %f207;
	add.s32 	%r100, %r128, %r77;
	selp.f32 	%f322, %f207, %f321, %p38;
	selp.b32 	%r128, %r100, %r127, %p38;
$L__BB0_53:
	add.s32 	%r129, %r124, 3;
	ld.global.f32 	%f208, [%rd18+12];
	ld.global.f32 	%f209, [%rd19+12];
	mul.f32 	%f210, %f318, %f209;
	fma.rn.f32 	%f323, %f317, %f208, %f210;
	setp.gt.f32 	%p39, %f323, %f322;
	@%p39 bra 	$L__BB0_55;
	neg.f32 	%f211, %f323;
	setp.lt.f32 	%p40, %f322, %f211;
	add.s32 	%r101, %r129, %r77;
	selp.f32 	%f323, %f211, %f322, %p40;
	selp.b32 	%r129, %r101, %r128, %p40;
$L__BB0_55:
	add.s32 	%r130, %r124, 4;
	ld.global.f32 	%f212, [%rd18+16];
	ld.global.f32 	%f213, [%rd19+16];
	mul.f32 	%f214, %f318, %f213;
	fma.rn.f32 	%f324, %f317, %f212, %f214;
	setp.gt.f32 	%p41, %f324, %f323;
	@%p41 bra 	$L__BB0_57;
	neg.f32 	%f215, %f324;
	setp.lt.f32 	%p42, %f323, %f215;
	add.s32 	%r102, %r130, %r77;
	selp.f32 	%f324, %f215, %f323, %p42;
	selp.b32 	%r130, %r102, %r129, %p42;
$L__BB0_57:
	add.s32 	%r131, %r124, 5;
	ld.global.f32 	%f216, [%rd18+20];
	ld.global.f32 	%f217, [%rd19+20];
	mul.f32 	%f218, %f318, %f217;
	fma.rn.f32 	%f325, %f317, %f216, %f218;
	setp.gt.f32 	%p43, %f325, %f324;
	@%p43 bra 	$L__BB0_59;
	neg.f32 	%f219, %f325;
	setp.lt.f32 	%p44, %f324, %f219;
	add.s32 	%r103, %r131, %r77;
	selp.f32 	%f325, %f219, %f324, %p44;
	selp.b32 	%r131, %r103, %r130, %p44;
$L__BB0_59:
	add.s32 	%r132, %r124, 6;
	ld.global.f32 	%f220, [%rd18+24];
	ld.global.f32 	%f221, [%rd19+24];
	mul.f32 	%f222, %f318, %f221;
	fma.rn.f32 	%f326, %f317, %f220, %f222;
	setp.gt.f32 	%p45, %f326, %f325;
	@%p45 bra 	$L__BB0_61;
	neg.f32 	%f223, %f326;
	setp.lt.f32 	%p46, %f325, %f223;
	add.s32 	%r104, %r132, %r77;
	selp.f32 	%f326, %f223, %f325, %p46;
	selp.b32 	%r132, %r104, %r131, %p46;
$L__BB0_61:
	add.s32 	%r125, %r124, 7;
	ld.global.f32 	%f224, [%rd18+28];
	ld.global.f32 	%f225, [%rd19+28];
	mul.f32 	%f226, %f318, %f225;
	fma.rn.f32 	%f319, %f317, %f224, %f226;
	setp.gt.f32 	%p47, %f319, %f326;
	@%p47 bra 	$L__BB0_63;
	neg.f32 	%f227, %f319;
	setp.lt.f32 	%p48, %f326, %f227;
	add.s32 	%r105, %r125, %r77;
	selp.f32 	%f319, %f227, %f326, %p48;
	selp.b32 	%r125, %r105, %r132, %p48;
$L__BB0_63:
	add.s32 	%r124, %r124, 8;
	setp.ne.s32 	%p49, %r124, %r142;
	@%p49 bra 	$L__BB0_47;
$L__BB0_64:
	setp.eq.s32 	%p50, %r17, 0;
	@%p50 bra 	$L__BB0_84;
	and.b32  	%r48, %r77, 3;
	setp.lt.u32 	%p51, %r17, 4;
	@%p51 bra 	$L__BB0_75;
	mul.wide.u32 	%rd41, %r142, 4;
	add.s64 	%rd20, %rd2, %rd41;
	ld.global.f32 	%f228, [%rd20];
	add.s64 	%rd21, %rd1, %rd41;
	ld.global.f32 	%f229, [%rd21];
	mul.f32 	%f230, %f318, %f229;
	fma.rn.f32 	%f329, %f317, %f228, %f230;
	setp.gt.f32 	%p52, %f329, %f319;
	mov.u32 	%r137, %r142;
	@%p52 bra 	$L__BB0_68;
	neg.f32 	%f231, %f329;
	setp.lt.f32 	%p53, %f319, %f231;
	add.s32 	%r107, %r142, %r77;
	selp.f32 	%f329, %f231, %f319, %p53;
	selp.b32 	%r137, %r107, %r125, %p53;
$L__BB0_68:
	add.s32 	%r138, %r142, 1;
	ld.global.f32 	%f232, [%rd20+4];
	ld.global.f32 	%f233, [%rd21+4];
	mul.f32 	%f234, %f318, %f233;
	fma.rn.f32 	%f330, %f317, %f232, %f234;
	setp.gt.f32 	%p54, %f330, %f329;
	@%p54 bra 	$L__BB0_70;
	neg.f32 	%f235, %f330;
	setp.lt.f32 	%p55, %f329, %f235;
	add.s32 	%r108, %r138, %r77;
	selp.f32 	%f330, %f235, %f329, %p55;
	selp.b32 	%r138, %r108, %r137, %p55;
$L__BB0_70:
	add.s32 	%r139, %r142, 2;
	ld.global.f32 	%f236, [%rd20+8];
	ld.global.f32 	%f237, [%rd21+8];
	mul.f32 	%f238, %f318, %f237;
	fma.rn.f32 	%f331, %f317, %f236, %f238;
	setp.gt.f32 	%p56, %f331, %f330;
	@%p56 bra 	$L__BB0_72;
	neg.f32 	%f239, %f331;
	setp.lt.f32 	%p57, %f330, %f239;
	add.s32 	%r109, %r139, %r77;
	selp.f32 	%f331, %f239, %f330, %p57;
	selp.b32 	%r139, %r109, %r138, %p57;
$L__BB0_72:
	add.s32 	%r125, %r142, 3;
	ld.global.f32 	%f240, [%rd20+12];
	ld.global.f32 	%f241, [%rd21+12];
	mul.f32 	%f242, %f318, %f241;
	fma.rn.f32 	%f319, %f317, %f240, %f242;
	setp.gt.f32 	%p58, %f319, %f331;
	@%p58 bra 	$L__BB0_74;
	neg.f32 	%f243, %f319;
	setp.lt.f32 	%p59, %f331, %f243;
	add.s32 	%r110, %r125, %r77;
	selp.f32 	%f319, %f243, %f331, %p59;
	selp.b32 	%r125, %r110, %r139, %p59;
$L__BB0_74:
	add.s32 	%r142, %r142, 4;
$L__BB0_75:
	setp.eq.s32 	%p60, %r48, 0;
	@%p60 bra 	$L__BB0_84;
	setp.eq.s32 	%p61, %r48, 1;
	@%p61 bra 	$L__BB0_82;
	mul.wide.u32 	%rd42, %r142, 4;
	add.s64 	%rd22, %rd2, %rd42;
	ld.global.f32 	%f244, [%rd22];
	add.s64 	%rd23, %rd1, %rd42;
	ld.global.f32 	%f245, [%rd23];
	mul.f32 	%f246, %f318, %f245;
	fma.rn.f32 	%f334, %f317, %f244, %f246;
	setp.gt.f32 	%p62, %f334, %f319;
	mov.u32 	%r144, %r142;
	@%p62 bra 	$L__BB0_79;
	neg.f32 	%f247, %f334;
	setp.lt.f32 	%p63, %f319, %f247;
	add.s32 	%r112, %r142, %r77;
	selp.f32 	%f334, %f247, %f319, %p63;
	selp.b32 	%r144, %r112, %r125, %p63;
$L__BB0_79:
	add.s32 	%r125, %r142, 1;
	ld.global.f32 	%f248, [%rd22+4];
	ld.global.f32 	%f249, [%rd23+4];
	mul.f32 	%f250, %f318, %f249;
	fma.rn.f32 	%f319, %f317, %f248, %f250;
	setp.gt.f32 	%p64, %f319, %f334;
	@%p64 bra 	$L__BB0_81;
	neg.f32 	%f251, %f319;
	setp.lt.f32 	%p65, %f334, %f251;
	add.s32 	%r113, %r125, %r77;
	selp.f32 	%f319, %f251, %f334, %p65;
	selp.b32 	%r125, %r113, %r144, %p65;
$L__BB0_81:
	add.s32 	%r142, %r142, 2;
$L__BB0_82:
	and.b32  	%r114, %r77, 1;
	setp.eq.b32 	%p66, %r114, 1;
	not.pred 	%p67, %p66;
	@%p67 bra 	$L__BB0_84;
	mul.wide.u32 	%rd43, %r142, 4;
	add.s64 	%rd44, %rd2, %rd43;
	ld.global.f32 	%f252, [%rd44];
	add.s64 	%rd45, %rd1, %rd43;
	ld.global.f32 	%f253, [%rd45];
	mul.f32 	%f254, %f318, %f253;
	fma.rn.f32 	%f255, %f317, %f252, %f254;
	setp.gt.f32 	%p68, %f255, %f319;
	neg.f32 	%f256, %f255;
	setp.lt.f32 	%p69, %f319, %f256;
	add.s32 	%r115, %r142, %r77;
	selp.b32 	%r116, %r115, %r125, %p69;
	selp.b32 	%r125, %r142, %r116, %p68;
$L__BB0_84:
	rem.s32 	%r117, %r125, %r77;
	shl.b32 	%r118, %r82, 1;
	cvta.to.global.u64 	%rd46, %rd25;
	mul.wide.s32 	%rd47, %r118, 4;
	add.s64 	%rd48, %rd46, %rd47;
	st.global.u32 	[%rd48], %r117;
	st.global.u32 	[%rd48+4], %r125;
$L__BB0_85:
	ret;

}
	// .globl	_Z8func2_cuPfS_PiS0_S_iiiiiiii
.visible .entry _Z8func2_cuPfS_PiS0_S_iiiiiiii(
	.param .u64 .ptr .align 1 _Z8func2_cuPfS_PiS0_S_iiiiiiii_param_0,
	.param .u64 .ptr .align 1 _Z8func2_cuPfS_PiS0_S_iiiiiiii_param_1,
	.param .u64 .ptr .align 1 _Z8func2_cuPfS_PiS0_S_iiiiiiii_param_2,
	.param .u64 .ptr .align 1 _Z8func2_cuPfS_PiS0_S_iiiiiiii_param_3,
	.param .u64 .ptr .align 1 _Z8func2_cuPfS_PiS0_S_iiiiiiii_param_4,
	.param .u32 _Z8func2_cuPfS_PiS0_S_iiiiiiii_param_5,
	.param .u32 _Z8func2_cuPfS_PiS0_S_iiiiiiii_param_6,
	.param .u32 _Z8func2_cuPfS_PiS0_S_iiiiiiii_param_7,
	.param .u32 _Z8func2_cuPfS_PiS0_S_iiiiiiii_param_8,
	.param .u32 _Z8func2_cuPfS_PiS0_S_iiiiiiii_param_9,
	.param .u32 _Z8func2_cuPfS_PiS0_S_iiiiiiii_param_10,
	.param .u32 _Z8func2_cuPfS_PiS0_S_iiiiiiii_param_11,
	.param .u32 _Z8func2_cuPfS_PiS0_S_iiiiiiii_param_12
)
{
	.reg .pred 	%p<21>;
	.reg .b32 	%r<85>;
	.reg .b32 	%f<21>;
	.reg .b64 	%rd<43>;

	ld.param.u64 	%rd15, [_Z8func2_cuPfS_PiS0_S_iiiiiiii_param_0];
	ld.param.u64 	%rd12, [_Z8func2_cuPfS_PiS0_S_iiiiiiii_param_1];
	ld.param.u64 	%rd13, [_Z8func2_cuPfS_PiS0_S_iiiiiiii_param_2];
	ld.param.u64 	%rd16, [_Z8func2_cuPfS_PiS0_S_iiiiiiii_param_4];
	ld.param.u32 	%r35, [_Z8func2_cuPfS_PiS0_S_iiiiiiii_param_5];
	ld.param.u32 	%r37, [_Z8func2_cuPfS_PiS0_S_iiiiiiii_param_7];
	ld.param.u32 	%r38, [_Z8func2_cuPfS_PiS0_S_iiiiiiii_param_8];
	ld.param.u32 	%r39, [_Z8func2_cuPfS_PiS0_S_iiiiiiii_param_9];
	ld.param.u32 	%r40, [_Z8func2_cuPfS_PiS0_S_iiiiiiii_param_10];
	ld.param.u32 	%r41, [_Z8func2_cuPfS_PiS0_S_iiiiiiii_param_11];
	ld.param.u32 	%r42, [_Z8func2_cuPfS_PiS0_S_iiiiiiii_param_12];
	cvta.to.global.u64 	%rd1, %rd15;
	cvta.to.global.u64 	%rd2, %rd16;
	mov.u32 	%r43, %ctaid.x;
	mov.u32 	%r44, %ntid.x;
	mov.u32 	%r45, %tid.x;
	mad.lo.s32 	%r1, %r43, %r44, %r45;
	mul.lo.s32 	%r46, %r39, %r38;
	setp.ge.s32 	%p2, %r1, %r46;
	@%p2 bra 	$L__BB1_18;
	div.s32 	%r2, %r1, %r38;
	mul.lo.s32 	%r47, %r2, %r38;
	sub.s32 	%r3, %r1, %r47;
	setp.lt.s32 	%p3, %r35, 1;
	@%p3 bra 	$L__BB1_18;
	add.s32 	%r4, %r37, -1;
	mul.lo.s32 	%r5, %r2, %r41;
	mul.lo.s32 	%r6, %r3, %r40;
	add.s32 	%r7, %r6, %r5;
	add.s32 	%r8, %r7, %r42;
	add.s32 	%r9, %r6, %r42;
	add.s32 	%r10, %r5, %r42;
	cvta.to.global.u64 	%rd3, %rd12;
	cvta.to.global.u64 	%rd4, %rd13;
	mov.b32 	%r80, 0;
	add.s64 	%rd5, %rd2, 4;
$L__BB1_3:
	ld.param.u32 	%r79, [_Z8func2_cuPfS_PiS0_S_iiiiiiii_param_6];
	ld.param.u64 	%rd40, [_Z8func2_cuPfS_PiS0_S_iiiiiiii_param_3];
	neg.s32 	%r84, %r35;
	mad.lo.s32 	%r49, %r2, %r35, %r80;
	setp.gt.s32 	%p4, %r49, 0;
	add.s32 	%r50, %r79, -1;
	setp.lt.s32 	%p5, %r49, %r50;
	and.pred  	%p1, %p4, %p5;
	cvta.to.global.u64 	%rd42, %rd40;
	mul.wide.u32 	%rd17, %r80, 4;
	add.s64 	%rd7, %rd42, %rd17;
	mul.lo.s32 	%r81, %r3, %r35;
	mad.lo.s32 	%r82, %r49, %r37, %r81;
	shl.b32 	%r83, %r82, 1;
	not.pred 	%p7, %p1;
	mov.u64 	%rd41, %rd5;
$L__BB1_4:
	setp.lt.s32 	%p6, %r81, 1;
	or.pred  	%p8, %p7, %p6;
	setp.ge.s32 	%p9, %r81, %r4;
	or.pred  	%p10, %p8, %p9;
	@%p10 bra 	$L__BB1_16;
	mul.wide.s32 	%rd18, %r82, 4;
	add.s64 	%rd19, %rd3, %rd18;
	ld.global.f32 	%f1, [%rd19];
	shl.b32 	%r51, %r80, 1;
	mul.wide.u32 	%rd20, %r51, 4;
	add.s64 	%rd21, %rd2, %rd20;
	ld.global.f32 	%f6, [%rd21];
	ld.global.f32 	%f2, [%rd21+4];
	ld.global.f32 	%f3, [%rd41+-4];
	ld.global.f32 	%f4, [%rd41];
	mul.wide.s32 	%rd22, %r83, 4;
	add.s64 	%rd23, %rd4, %rd22;
	ld.global.u32 	%r20, [%rd23];
	ld.global.u32 	%r21, [%rd23+4];
	add.s32 	%r52, %r20, %r7;
	mul.wide.s32 	%rd24, %r52, 4;
	add.s64 	%rd25, %rd1, %rd24;
	mul.f32 	%f5, %f1, %f6;
	mul.f32 	%f7, %f5, %f3;
	atom.global.add.f32 	%f8, [%rd25], %f7;
	add.s32 	%r53, %r8, %r21;
	mul.wide.s32 	%rd26, %r53, 4;
	add.s64 	%rd27, %rd1, %rd26;
	atom.global.add.f32 	%f9, [%rd27], %f7;
	ld.global.u32 	%r22, [%rd7];
	not.b32 	%r54, %r2;
	setp.le.s32 	%p11, %r22, %r54;
	@%p11 bra 	$L__BB1_8;
	add.s32 	%r23, %r22, %r2;
	setp.ge.s32 	%p12, %r23, %r39;
	@%p12 bra 	$L__BB1_8;
	add.s32 	%r55, %r20, %r6;
	mad.lo.s32 	%r56, %r23, %r41, %r55;
	mul.wide.s32 	%rd28, %r56, 4;
	add.s64 	%rd29, %rd1, %rd28;
	mul.f32 	%f10, %f1, %f2;
	mul.f32 	%f11, %f10, %f3;
	atom.global.add.f32 	%f12, [%rd29], %f11;
	ld.global.u32 	%r57, [%rd7];
	add.s32 	%r58, %r57, %r2;
	add.s32 	%r59, %r9, %r21;
	mad.lo.s32 	%r60, %r58, %r41, %r59;
	mul.wide.s32 	%rd30, %r60, 4;
	add.s64 	%rd31, %rd1, %rd30;
	atom.global.add.f32 	%f13, [%rd31], %f11;
$L__BB1_8:
	ld.global.u32 	%r24, [%rd42];
	not.b32 	%r61, %r3;
	setp.le.s32 	%p13, %r24, %r61;
	@%p13 bra 	$L__BB1_11;
	add.s32 	%r25, %r24, %r3;
	setp.ge.s32 	%p14, %r25, %r38;
	@%p14 bra 	$L__BB1_11;
	add.s32 	%r62, %r20, %r5;
	mad.lo.s32 	%r63, %r25, %r40, %r62;
	mul.wide.s32 	%rd32, %r63, 4;
	add.s64 	%rd33, %rd1, %rd32;
	mul.f32 	%f14, %f5, %f4;
	atom.global.add.f32 	%f15, [%rd33], %f14;
	ld.global.u32 	%r64, [%rd42];
	add.s32 	%r65, %r64, %r3;
	add.s32 	%r66, %r10, %r21;
	mad.lo.s32 	%r67, %r65, %r40, %r66;
	mul.wide.s32 	%rd34, %r67, 4;
	add.s64 	%rd35, %rd1, %rd34;
	atom.global.add.f32 	%f16, [%rd35], %f14;
$L__BB1_11:
	ld.global.u32 	%r26, [%rd7];
	not.b32 	%r68, %r2;
	setp.le.s32 	%p15, %r26, %r68;
	@%p15 bra 	$L__BB1_16;
	add.s32 	%r27, %r26, %r2;
	setp.ge.s32 	%p16, %r27, %r39;
	@%p16 bra 	$L__BB1_16;
	ld.global.u32 	%r28, [%rd42];
	not.b32 	%r69, %r3;
	setp.le.s32 	%p17, %r28, %r69;
	@%p17 bra 	$L__BB1_16;
	add.s32 	%r29, %r28, %r3;
	setp.ge.s32 	%p18, %r29, %r38;
	@%p18 bra 	$L__BB1_16;
	mad.lo.s32 	%r70, %r27, %r41, %r20;
	mad.lo.s32 	%r71, %r29, %r40, %r70;
	mul.wide.s32 	%rd36, %r71, 4;
	add.s64 	%rd37, %rd1, %rd36;
	mul.f32 	%f17, %f1, %f2;
	mul.f32 	%f18, %f17, %f4;
	atom.global.add.f32 	%f19, [%rd37], %f18;
	ld.global.u32 	%r72, [%rd7];
	add.s32 	%r73, %r72, %r2;
	ld.global.u32 	%r74, [%rd42];
	add.s32 	%r75, %r74, %r3;
	add.s32 	%r76, %r21, %r42;
	mad.lo.s32 	%r77, %r73, %r41, %r76;
	mad.lo.s32 	%r78, %r75, %r40, %r77;
	mul.wide.s32 	%rd38, %r78, 4;
	add.s64 	%rd39, %rd1, %rd38;
	atom.global.add.f32 	%f20, [%rd39], %f18;
$L__BB1_16:
	add.s32 	%r84, %r84, 1;
	setp.ne.s32 	%p19, %r84, 0;
	add.s64 	%rd42, %rd42, 4;
	add.s64 	%rd41, %rd41, 8;
	add.s32 	%r83, %r83, 2;
	add.s32 	%r82, %r82, 1;
	add.s32 	%r81, %r81, 1;
	@%p19 bra 	$L__BB1_4;
	add.s32 	%r80, %r80, 1;
	setp.ne.s32 	%p20, %r80, %r35;
	@%p20 bra 	$L__BB1_3;
$L__BB1_18:
	ret;

}
	// .globl	_Z8func3_cuPfS_S_iiiii
.visible .entry _Z8func3_cuPfS_S_iiiii(
	.param .u64 .ptr .align 1 _Z8func3_cuPfS_S_iiiii_param_0,
	.param .u64 .ptr .align 1 _Z8func3_cuPfS_S_iiiii_param_1,
	.param .u64 .ptr .align 1 _Z8func3_cuPfS_S_iiiii_param_2,
	.param .u32 _Z8func3_cuPfS_S_iiiii_param_3,
	.param .u32 _Z8func3_cuPfS_S_iiiii_param_4,
	.param .u32 _Z8func3_cuPfS_S_iiiii_param_5,
	.param .u32 _Z8func3_cuPfS_S_iiiii_param_6,
	.param .u32 _Z8func3_cuPfS_S_iiiii_param_7
)
{
	.reg .pred 	%p<57>;
	.reg .b32 	%r<278>;
	.reg .b32 	%f<197>;
	.reg .b64 	%rd<121>;
	.reg .b64 	%fd<9>;

	ld.param.u64 	%rd19, [_Z8func3_cuPfS_S_iiiii_param_0];
	ld.param.u64 	%rd20, [_Z8func3_cuPfS_S_iiiii_param_1];
	ld.param.u64 	%rd21, [_Z8func3_cuPfS_S_iiiii_param_2];
	ld.param.u32 	%r161, [_Z8func3_cuPfS_S_iiiii_param_3];
	ld.param.u32 	%r165, [_Z8func3_cuPfS_S_iiiii_param_4];
	ld.param.u32 	%r162, [_Z8func3_cuPfS_S_iiiii_param_5];
	ld.param.u32 	%r163, [_Z8func3_cuPfS_S_iiiii_param_6];
	ld.param.u32 	%r164, [_Z8func3_cuPfS_S_iiiii_param_7];
	cvta.to.global.u64 	%rd1, %rd19;
	cvta.to.global.u64 	%rd2, %rd21;
	cvta.to.global.u64 	%rd3, %rd20;
	mov.u32 	%r166, %ctaid.x;
	mov.u32 	%r167, %ntid.x;
	mov.u32 	%r168, %tid.x;
	mad.lo.s32 	%r1, %r166, %r167, %r168;
	add.s32 	%r2, %r1, 1;
	mov.u32 	%r169, %ctaid.y;
	mov.u32 	%r170, %ntid.y;
	mov.u32 	%r171, %tid.y;
	mad.lo.s32 	%r3, %r169, %r170, %r171;
	setp.ge.s32 	%p1, %r3, %r165;
	setp.gt.s32 	%p2, %r2, %r161;
	or.pred  	%p3, %p2, %p1;
	@%p3 bra 	$L__BB2_74;
	add.s32 	%r4, %r161, 2;
	mad.lo.s32 	%r5, %r4, %r3, %r4;
	add.s32 	%r172, %r5, %r2;
	mul.lo.s32 	%r6, %r172, %r163;
	mad.lo.s32 	%r173, %r161, %r3, %r1;
	mul.lo.s32 	%r7, %r173, %r164;
	mul.wide.s32 	%rd22, %r172, 4;
	add.s64 	%rd4, %rd3, %rd22;
	ld.global.f32 	%f5, [%rd4];
	ld.global.f32 	%f6, [%rd4+4];
	add.f32 	%f7, %f5, %f6;
	mul.wide.s32 	%rd23, %r4, 4;
	add.s64 	%rd5, %rd4, %rd23;
	ld.global.f32 	%f8, [%rd5];
	add.f32 	%f9, %f7, %f8;
	ld.global.f32 	%f10, [%rd5+4];
	add.f32 	%f11, %f9, %f10;
	sqrt.rn.f32 	%f12, %f11;
	cvt.f64.f32 	%fd1, %f12;
	add.f64 	%fd2, %fd1, 0d3E7AD7F29ABCAF48;
	cvt.rn.f32.f64 	%f1, %fd2;
	setp.lt.s32 	%p4, %r162, 1;
	@%p4 bra 	$L__BB2_13;
	and.b32  	%r8, %r162, 7;
	setp.lt.u32 	%p5, %r162, 8;
	mov.b32 	%r226, 0;
	@%p5 bra 	$L__BB2_5;
	and.b32  	%r226, %r162, 2147483640;
	neg.s32 	%r231, %r226;
	mov.u32 	%r229, %r7;
	mov.u32 	%r230, %r6;
$L__BB2_4:
	.pragma "nounroll";
	mul.wide.s32 	%rd24, %r230, 4;
	add.s64 	%rd25, %rd2, %rd24;
	mul.wide.s32 	%rd26, %r229, 4;
	add.s64 	%rd27, %rd1, %rd26;
	ld.global.f32 	%f13, [%rd25];
	div.rn.f32 	%f14, %f13, %f1;
	st.global.f32 	[%rd27], %f14;
	ld.global.f32 	%f15, [%rd25+4];
	div.rn.f32 	%f16, %f15, %f1;
	st.global.f32 	[%rd27+4], %f16;
	ld.global.f32 	%f17, [%rd25+8];
	div.rn.f32 	%f18, %f17, %f1;
	st.global.f32 	[%rd27+8], %f18;
	ld.global.f32 	%f19, [%rd25+12];
	div.rn.f32 	%f20, %f19, %f1;
	st.global.f32 	[%rd27+12], %f20;
	ld.global.f32 	%f21, [%rd25+16];
	div.rn.f32 	%f22, %f21, %f1;
	st.global.f32 	[%rd27+16], %f22;
	ld.global.f32 	%f23, [%rd25+20];
	div.rn.f32 	%f24, %f23, %f1;
	st.global.f32 	[%rd27+20], %f24;
	ld.global.f32 	%f25, [%rd25+24];
	div.rn.f32 	%f26, %f25, %f1;
	st.global.f32 	[%rd27+24], %f26;
	ld.global.f32 	%f27, [%rd25+28];
	div.rn.f32 	%f28, %f27, %f1;
	st.global.f32 	[%rd27+28], %f28;
	add.s32 	%r231, %r231, 8;
	add.s32 	%r230, %r230, 8;
	add.s32 	%r229, %r229, 8;
	setp.eq.s32 	%p6, %r231, 0;
	@%p6 bra 	$L__BB2_5;
	bra.uni 	$L__BB2_4;
$L__BB2_5:
	setp.eq.s32 	%p7, %r8, 0;
	@%p7 bra 	$L__BB2_13;
	and.b32  	%r12, %r162, 3;
	setp.lt.u32 	%p8, %r8, 4;
	@%p8 bra 	$L__BB2_8;
	add.s32 	%r175, %r226, %r6;
	mul.wide.s32 	%rd28, %r175, 4;
	add.s64 	%rd29, %rd2, %rd28;
	ld.global.f32 	%f29, [%rd29];
	div.rn.f32 	%f30, %f29, %f1;
	add.s32 	%r176, %r226, %r7;
	mul.wide.s32 	%rd30, %r176, 4;
	add.s64 	%rd31, %rd1, %rd30;
	st.global.f32 	[%rd31], %f30;
	ld.global.f32 	%f31, [%rd29+4];
	div.rn.f32 	%f32, %f31, %f1;
	st.global.f32 	[%rd31+4], %f32;
	ld.global.f32 	%f33, [%rd29+8];
	div.rn.f32 	%f34, %f33, %f1;
	st.global.f32 	[%rd31+8], %f34;
	ld.global.f32 	%f35, [%rd29+12];
	div.rn.f32 	%f36, %f35, %f1;
	st.global.f32 	[%rd31+12], %f36;
	add.s32 	%r226, %r226, 4;
$L__BB2_8:
	setp.eq.s32 	%p9, %r12, 0;
	@%p9 bra 	$L__BB2_13;
	setp.eq.s32 	%p10, %r12, 1;
	@%p10 bra 	$L__BB2_11;
	add.s32 	%r177, %r226, %r6;
	mul.wide.s32 	%rd32, %r177, 4;
	add.s64 	%rd33, %rd2, %rd32;
	ld.global.f32 	%f37, [%rd33];
	div.rn.f32 	%f38, %f37, %f1;
	add.s32 	%r178, %r226, %r7;
	mul.wide.s32 	%rd34, %r178, 4;
	add.s64 	%rd35, %rd1, %rd34;
	st.global.f32 	[%rd35], %f38;
	ld.global.f32 	%f39, [%rd33+4];
	div.rn.f32 	%f40, %f39, %f1;
	st.global.f32 	[%rd35+4], %f40;
	add.s32 	%r226, %r226, 2;
$L__BB2_11:
	and.b32  	%r179, %r162, 1;
	setp.eq.b32 	%p11, %r179, 1;
	not.pred 	%p12, %p11;
	@%p12 bra 	$L__BB2_13;
	add.s32 	%r180, %r226, %r6;
	mul.wide.s32 	%rd36, %r180, 4;
	add.s64 	%rd37, %rd2, %rd36;
	ld.global.f32 	%f41, [%rd37];
	div.rn.f32 	%f42, %f41, %f1;
	add.s32 	%r181, %r226, %r7;
	mul.wide.s32 	%rd38, %r181, 4;
	add.s64 	%rd39, %rd1, %rd38;
	st.global.f32 	[%rd39], %f42;
$L__BB2_13:
	setp.lt.s32 	%p13, %r162, 1;
	shl.b32 	%r17, %r162, 1;
	@%p13 bra 	$L__BB2_20;
	shl.b32 	%r18, %r162, 2;
	max.s32 	%r19, %r17, 1;
	and.b32  	%r20, %r19, 3;
	setp.lt.s32 	%p14, %r17, 4;
	mov.b32 	%r235, 0;
	@%p14 bra 	$L__BB2_17;
	and.b32  	%r235, %r19, 2147483644;
	neg.s32 	%r234, %r235;
	add.s32 	%r232, %r7, %r18;
	add.s32 	%r233, %r6, %r162;
$L__BB2_16:
	mul.wide.s32 	%rd40, %r233, 4;
	add.s64 	%rd41, %rd2, %rd40;
	mul.wide.s32 	%rd42, %r232, 4;
	add.s64 	%rd43, %rd1, %rd42;
	ld.global.f32 	%f43, [%rd41];
	div.rn.f32 	%f44, %f43, %f1;
	st.global.f32 	[%rd43], %f44;
	ld.global.f32 	%f45, [%rd41+4];
	div.rn.f32 	%f46, %f45, %f1;
	st.global.f32 	[%rd43+4], %f46;
	ld.global.f32 	%f47, [%rd41+8];
	div.rn.f32 	%f48, %f47, %f1;
	st.global.f32 	[%rd43+8], %f48;
	ld.global.f32 	%f49, [%rd41+12];
	div.rn.f32 	%f50, %f49, %f1;
	st.global.f32 	[%rd43+12], %f50;
	add.s32 	%r234, %r234, 4;
	add.s32 	%r233, %r233, 4;
	add.s32 	%r232, %r232, 4;
	setp.ne.s32 	%p15, %r234, 0;
	@%p15 bra 	$L__BB2_16;
$L__BB2_17:
	setp.eq.s32 	%p16, %r20, 0;
	@%p16 bra 	$L__BB2_20;
	add.s32 	%r183, %r235, %r7;
	add.s32 	%r238, %r183, %r18;
	add.s32 	%r184, %r235, %r162;
	add.s32 	%r237, %r184, %r6;
	neg.s32 	%r236, %r20;
$L__BB2_19:
	.pragma "nounroll";
	mul.wide.s32 	%rd44, %r238, 4;
	add.s64 	%rd45, %rd1, %rd44;
	mul.wide.s32 	%rd46, %r237, 4;
	add.s64 	%rd47, %rd2, %rd46;
	ld.global.f32 	%f51, [%rd47];
	div.rn.f32 	%f52, %f51, %f1;
	st.global.f32 	[%rd45], %f52;
	add.s32 	%r238, %r238, 1;
	add.s32 	%r237, %r237, 1;
	add.s32 	%r236, %r236, 1;
	setp.ne.s32 	%p17, %r236, 0;
	@%p17 bra 	$L__BB2_19;
$L__BB2_20:
	setp.lt.s32 	%p18, %r162, 1;
	ld.global.f32 	%f53, [%rd4];
	ld.global.f32 	%f54, [%rd4+4];
	add.f32 	%f55, %f53, %f54;
	shl.b32 	%r185, %r4, 1;
	add.s32 	%r186, %r5, %r4;
	sub.s32 	%r187, %r186, %r185;
	add.s32 	%r188, %r187, %r2;
	mul.wide.s32 	%rd48, %r188, 4;
	add.s64 	%rd6, %rd3, %rd48;
	ld.global.f32 	%f56, [%rd6];
	add.f32 	%f57, %f55, %f56;
	ld.global.f32 	%f58, [%rd6+4];
	add.f32 	%f59, %f57, %f58;
	sqrt.rn.f32 	%f60, %f59;
	cvt.f64.f32 	%fd3, %f60;
	add.f64 	%fd4, %fd3, 0d3E7AD7F29ABCAF48;
	cvt.rn.f32.f64 	%f2, %fd4;
	@%p18 bra 	$L__BB2_38;
	add.s32 	%r47, %r7, %r162;
	add.s32 	%r190, %r162, -1;
	and.b32  	%r48, %r162, 7;
	setp.lt.u32 	%p19, %r190, 7;
	mov.b32 	%r239, 0;
	@%p19 bra 	$L__BB2_24;
	and.b32  	%r239, %r162, 2147483640;
	neg.s32 	%r244, %r239;
	add.s64 	%rd7, %rd2, 16;
	add.s64 	%rd8, %rd1, 16;
	mov.u32 	%r242, %r47;
	mov.u32 	%r243, %r6;
$L__BB2_23:
	.pragma "nounroll";
	mul.wide.s32 	%rd49, %r243, 4;
	add.s64 	%rd50, %rd7, %rd49;
	mul.wide.s32 	%rd51, %r242, 4;
	add.s64 	%rd52, %rd8, %rd51;
	ld.global.f32 	%f61, [%rd50+-16];
	div.rn.f32 	%f62, %f61, %f2;
	st.global.f32 	[%rd52+-16], %f62;
	ld.global.f32 	%f63, [%rd50+-12];
	div.rn.f32 	%f64, %f63, %f2;
	st.global.f32 	[%rd52+-12], %f64;
	ld.global.f32 	%f65, [%rd50+-8];
	div.rn.f32 	%f66, %f65, %f2;
	st.global.f32 	[%rd52+-8], %f66;
	ld.global.f32 	%f67, [%rd50+-4];
	div.rn.f32 	%f68, %f67, %f2;
	st.global.f32 	[%rd52+-4], %f68;
	ld.global.f32 	%f69, [%rd50];
	div.rn.f32 	%f70, %f69, %f2;
	st.global.f32 	[%rd52], %f70;
	ld.global.f32 	%f71, [%rd50+4];
	div.rn.f32 	%f72, %f71, %f2;
	st.global.f32 	[%rd52+4], %f72;
	ld.global.f32 	%f73, [%rd50+8];
	div.rn.f32 	%f74, %f73, %f2;
	st.global.f32 	[%rd52+8], %f74;
	ld.global.f32 	%f75, [%rd50+12];
	div.rn.f32 	%f76, %f75, %f2;
	st.global.f32 	[%rd52+12], %f76;
	add.s32 	%r244, %r244, 8;
	add.s32 	%r243, %r243, 8;
	add.s32 	%r242, %r242, 8;
	setp.eq.s32 	%p20, %r244, 0;
	@%p20 bra 	$L__BB2_24;
	bra.uni 	$L__BB2_23;
$L__BB2_24:
	setp.eq.s32 	%p21, %r48, 0;
	@%p21 bra 	$L__BB2_32;
	and.b32  	%r52, %r162, 3;
	setp.lt.u32 	%p22, %r48, 4;
	@%p22 bra 	$L__BB2_27;
	add.s32 	%r191, %r239, %r6;
	mul.wide.s32 	%rd53, %r191, 4;
	add.s64 	%rd54, %rd2, %rd53;
	ld.global.f32 	%f77, [%rd54];
	div.rn.f32 	%f78, %f77, %f2;
	add.s32 	%r192, %r47, %r239;
	mul.wide.s32 	%rd55, %r192, 4;
	add.s64 	%rd56, %rd1, %rd55;
	st.global.f32 	[%rd56], %f78;
	ld.global.f32 	%f79, [%rd54+4];
	div.rn.f32 	%f80, %f79, %f2;
	st.global.f32 	[%rd56+4], %f80;
	ld.global.f32 	%f81, [%rd54+8];
	div.rn.f32 	%f82, %f81, %f2;
	st.global.f32 	[%rd56+8], %f82;
	ld.global.f32 	%f83, [%rd54+12];
	div.rn.f32 	%f84, %f83, %f2;
	st.global.f32 	[%rd56+12], %f84;
	add.s32 	%r239, %r239, 4;
$L__BB2_27:
	setp.eq.s32 	%p23, %r52, 0;
	@%p23 bra 	$L__BB2_32;
	setp.eq.s32 	%p24, %r52, 1;
	@%p24 bra 	$L__BB2_30;
	add.s32 	%r193, %r239, %r6;
	mul.wide.s32 	%rd57, %r193, 4;
	add.s64 	%rd58, %rd2, %rd57;
	ld.global.f32 	%f85, [%rd58];
	div.rn.f32 	%f86, %f85, %f2;
	add.s32 	%r194, %r47, %r239;
	mul.wide.s32 	%rd59, %r194, 4;
	add.s64 	%rd60, %rd1, %rd59;
	st.global.f32 	[%rd60], %f86;
	ld.global.f32 	%f87, [%rd58+4];
	div.rn.f32 	%f88, %f87, %f2;
	st.global.f32 	[%rd60+4], %f88;
	add.s32 	%r239, %r239, 2;
$L__BB2_30:
	and.b32  	%r195, %r162, 1;
	setp.eq.b32 	%p25, %r195, 1;
	not.pred 	%p26, %p25;
	@%p26 bra 	$L__BB2_32;
	add.s32 	%r196, %r239, %r6;
	mul.wide.s32 	%rd61, %r196, 4;
	add.s64 	%rd62, %rd2, %rd61;
	ld.global.f32 	%f89, [%rd62];
	div.rn.f32 	%f90, %f89, %f2;
	add.s32 	%r197, %r47, %r239;
	mul.wide.s32 	%rd63, %r197, 4;
	add.s64 	%rd64, %rd1, %rd63;
	st.global.f32 	[%rd64], %f90;
$L__BB2_32:
	max.s32 	%r57, %r17, 1;
	and.b32  	%r58, %r57, 3;
	setp.lt.s32 	%p27, %r17, 4;
	mov.b32 	%r248, 0;
	@%p27 bra 	$L__BB2_35;
	and.b32  	%r248, %r57, 2147483644;
	neg.s32 	%r247, %r248;
	add.s64 	%rd9, %rd2, 8;
	add.s64 	%rd10, %rd1, 8;
	mad.lo.s32 	%r245, %r162, 5, %r47;
	add.s32 	%r246, %r6, %r162;
$L__BB2_34:
	mul.wide.s32 	%rd65, %r246, 4;
	add.s64 	%rd66, %rd9, %rd65;
	mul.wide.s32 	%rd67, %r245, 4;
	add.s64 	%rd68, %rd10, %rd67;
	ld.global.f32 	%f91, [%rd66+-8];
	div.rn.f32 	%f92, %f91, %f2;
	st.global.f32 	[%rd68+-8], %f92;
	ld.global.f32 	%f93, [%rd66+-4];
	div.rn.f32 	%f94, %f93, %f2;
	st.global.f32 	[%rd68+-4], %f94;
	ld.global.f32 	%f95, [%rd66];
	div.rn.f32 	%f96, %f95, %f2;
	st.global.f32 	[%rd68], %f96;
	ld.global.f32 	%f97, [%rd66+4];
	div.rn.f32 	%f98, %f97, %f2;
	st.global.f32 	[%rd68+4], %f98;
	add.s32 	%r247, %r247, 4;
	add.s32 	%r246, %r246, 4;
	add.s32 	%r245, %r245, 4;
	setp.ne.s32 	%p28, %r247, 0;
	@%p28 bra 	$L__BB2_34;
$L__BB2_35:
	setp.eq.s32 	%p29, %r58, 0;
	@%p29 bra 	$L__BB2_38;
	add.s32 	%r199, %r248, %r7;
	mad.lo.s32 	%r251, %r162, 6, %r199;
	add.s32 	%r200, %r248, %r162;
	add.s32 	%r250, %r200, %r6;
	neg.s32 	%r249, %r58;
$L__BB2_37:
	.pragma "nounroll";
	mul.wide.s32 	%rd69, %r251, 4;
	add.s64 	%rd70, %rd1, %rd69;
	mul.wide.s32 	%rd71, %r250, 4;
	add.s64 	%rd72, %rd2, %rd71;
	ld.global.f32 	%f99, [%rd72];
	div.rn.f32 	%f100, %f99, %f2;
	st.global.f32 	[%rd70], %f100;
	add.s32 	%r251, %r251, 1;
	add.s32 	%r250, %r250, 1;
	add.s32 	%r249, %r249, 1;
	setp.ne.s32 	%p30, %r249, 0;
	@%p30 bra 	$L__BB2_37;
$L__BB2_38:
	setp.lt.s32 	%p31, %r162, 1;
	ld.global.f32 	%f101, [%rd4];
	ld.global.f32 	%f102, [%rd4+-4];
	add.f32 	%f103, %f101, %f102;
	ld.global.f32 	%f104, [%rd5];
	add.f32 	%f105, %f103, %f104;
	ld.global.f32 	%f106, [%rd5+-4];
	add.f32 	%f107, %f105, %f106;
	sqrt.rn.f32 	%f108, %f107;
	cvt.f64.f32 	%fd5, %f108;
	add.f64 	%fd6, %fd5, 0d3E7AD7F29ABCAF48;
	cvt.rn.f32.f64 	%f3, %fd6;
	@%p31 bra 	$L__BB2_56;
	add.s32 	%r85, %r7, %r17;
	add.s32 	%r202, %r162, -1;
	and.b32  	%r86, %r162, 7;
	setp.lt.u32 	%p32, %r202, 7;
	mov.b32 	%r252, 0;
	@%p32 bra 	$L__BB2_42;
	and.b32  	%r252, %r162, 2147483640;
	neg.s32 	%r257, %r252;
	add.s64 	%rd11, %rd2, 16;
	add.s64 	%rd12, %rd1, 16;
	mov.u32 	%r255, %r85;
	mov.u32 	%r256, %r6;
$L__BB2_41:
	.pragma "nounroll";
	mul.wide.s32 	%rd73, %r256, 4;
	add.s64 	%rd74, %rd11, %rd73;
	mul.wide.s32 	%rd75, %r255, 4;
	add.s64 	%rd76, %rd12, %rd75;
	ld.global.f32 	%f109, [%rd74+-16];
	div.rn.f32 	%f110, %f109, %f3;
	st.global.f32 	[%rd76+-16], %f110;
	ld.global.f32 	%f111, [%rd74+-12];
	div.rn.f32 	%f112, %f111, %f3;
	st.global.f32 	[%rd76+-12], %f112;
	ld.global.f32 	%f113, [%rd74+-8];
	div.rn.f32 	%f114, %f113, %f3;
	st.global.f32 	[%rd76+-8], %f114;
	ld.global.f32 	%f115, [%rd74+-4];
	div.rn.f32 	%f116, %f115, %f3;
	st.global.f32 	[%rd76+-4], %f116;
	ld.global.f32 	%f117, [%rd74];
	div.rn.f32 	%f118, %f117, %f3;
	st.global.f32 	[%rd76], %f118;
	ld.global.f32 	%f119, [%rd74+4];
	div.rn.f32 	%f120, %f119, %f3;
	st.global.f32 	[%rd76+4], %f120;
	ld.global.f32 	%f121, [%rd74+8];
	div.rn.f32 	%f122, %f121, %f3;
	st.global.f32 	[%rd76+8], %f122;
	ld.global.f32 	%f123, [%rd74+12];
	div.rn.f32 	%f124, %f123, %f3;
	st.global.f32 	[%rd76+12], %f124;
	add.s32 	%r257, %r257, 8;
	add.s32 	%r256, %r256, 8;
	add.s32 	%r255, %r255, 8;
	setp.eq.s32 	%p33, %r257, 0;
	@%p33 bra 	$L__BB2_42;
	bra.uni 	$L__BB2_41;
$L__BB2_42:
	setp.eq.s32 	%p34, %r86, 0;
	@%p34 bra 	$L__BB2_50;
	and.b32  	%r90, %r162, 3;
	setp.lt.u32 	%p35, %r86, 4;
	@%p35 bra 	$L__BB2_45;
	add.s32 	%r203, %r252, %r6;
	mul.wide.s32 	%rd77, %r203, 4;
	add.s64 	%rd78, %rd2, %rd77;
	ld.global.f32 	%f125, [%rd78];
	div.rn.f32 	%f126, %f125, %f3;
	add.s32 	%r204, %r85, %r252;
	mul.wide.s32 	%rd79, %r204, 4;
	add.s64 	%rd80, %rd1, %rd79;
	st.global.f32 	[%rd80], %f126;
	ld.global.f32 	%f127, [%rd78+4];
	div.rn.f32 	%f128, %f127, %f3;
	st.global.f32 	[%rd80+4], %f128;
	ld.global.f32 	%f129, [%rd78+8];
	div.rn.f32 	%f130, %f129, %f3;
	st.global.f32 	[%rd80+8], %f130;
	ld.global.f32 	%f131, [%rd78+12];
	div.rn.f32 	%f132, %f131, %f3;
	st.global.f32 	[%rd80+12], %f132;
	add.s32 	%r252, %r252, 4;
$L__BB2_45:
	setp.eq.s32 	%p36, %r90, 0;
	@%p36 bra 	$L__BB2_50;
	setp.eq.s32 	%p37, %r90, 1;
	@%p37 bra 	$L__BB2_48;
	add.s32 	%r205, %r252, %r6;
	mul.wide.s32 	%rd81, %r205, 4;
	add.s64 	%rd82, %rd2, %rd81;
	ld.global.f32 	%f133, [%rd82];
	div.rn.f32 	%f134, %f133, %f3;
	add.s32 	%r206, %r85, %r252;
	mul.wide.s32 	%rd83, %r206, 4;
	add.s64 	%rd84, %rd1, %rd83;
	st.global.f32 	[%rd84], %f134;
	ld.global.f32 	%f135, [%rd82+4];
	div.rn.f32 	%f136, %f135, %f3;
	st.global.f32 	[%rd84+4], %f136;
	add.s32 	%r252, %r252, 2;
$L__BB2_48:
	and.b32  	%r207, %r162, 1;
	setp.eq.b32 	%p38, %r207, 1;
	not.pred 	%p39, %p38;
	@%p39 bra 	$L__BB2_50;
	add.s32 	%r208, %r252, %r6;
	mul.wide.s32 	%rd85, %r208, 4;
	add.s64 	%rd86, %rd2, %rd85;
	ld.global.f32 	%f137, [%rd86];
	div.rn.f32 	%f138, %f137, %f3;
	add.s32 	%r209, %r85, %r252;
	mul.wide.s32 	%rd87, %r209, 4;
	add.s64 	%rd88, %rd1, %rd87;
	st.global.f32 	[%rd88], %f138;
$L__BB2_50:
	max.s32 	%r95, %r17, 1;
	and.b32  	%r96, %r95, 3;
	setp.lt.s32 	%p40, %r17, 4;
	mov.b32 	%r261, 0;
	@%p40 bra 	$L__BB2_53;
	and.b32  	%r261, %r95, 2147483644;
	neg.s32 	%r260, %r261;
	add.s64 	%rd13, %rd2, 8;
	add.s64 	%rd14, %rd1, 8;
	mad.lo.s32 	%r258, %r162, 6, %r85;
	add.s32 	%r259, %r6, %r162;
$L__BB2_52:
	mul.wide.s32 	%rd89, %r259, 4;
	add.s64 	%rd90, %rd13, %rd89;
	mul.wide.s32 	%rd91, %r258, 4;
	add.s64 	%rd92, %rd14, %rd91;
	ld.global.f32 	%f139, [%rd90+-8];
	div.rn.f32 	%f140, %f139, %f3;
	st.global.f32 	[%rd92+-8], %f140;
	ld.global.f32 	%f141, [%rd90+-4];
	div.rn.f32 	%f142, %f141, %f3;
	st.global.f32 	[%rd92+-4], %f142;
	ld.global.f32 	%f143, [%rd90];
	div.rn.f32 	%f144, %f143, %f3;
	st.global.f32 	[%rd92], %f144;
	ld.global.f32 	%f145, [%rd90+4];
	div.rn.f32 	%f146, %f145, %f3;
	st.global.f32 	[%rd92+4], %f146;
	add.s32 	%r260, %r260, 4;
	add.s32 	%r259, %r259, 4;
	add.s32 	%r258, %r258, 4;
	setp.ne.s32 	%p41, %r260, 0;
	@%p41 bra 	$L__BB2_52;
$L__BB2_53:
	setp.eq.s32 	%p42, %r96, 0;
	@%p42 bra 	$L__BB2_56;
	add.s32 	%r211, %r261, %r7;
	shl.b32 	%r212, %r162, 3;
	add.s32 	%r264, %r211, %r212;
	add.s32 	%r213, %r261, %r162;
	add.s32 	%r263, %r213, %r6;
	neg.s32 	%r262, %r96;
$L__BB2_55:
	.pragma "nounroll";
	mul.wide.s32 	%rd93, %r264, 4;
	add.s64 	%rd94, %rd1, %rd93;
	mul.wide.s32 	%rd95, %r263, 4;
	add.s64 	%rd96, %rd2, %rd95;
	ld.global.f32 	%f147, [%rd96];
	div.rn.f32 	%f148, %f147, %f3;
	st.global.f32 	[%rd94], %f148;
	add.s32 	%r264, %r264, 1;
	add.s32 	%r263, %r263, 1;
	add.s32 	%r262, %r262, 1;
	setp.ne.s32 	%p43, %r262, 0;
	@%p43 bra 	$L__BB2_55;
$L__BB2_56:
	setp.lt.s32 	%p44, %r162, 1;
	ld.global.f32 	%f149, [%rd4];
	ld.global.f32 	%f150, [%rd4+-4];
	add.f32 	%f151, %f149, %f150;
	ld.global.f32 	%f152, [%rd6];
	add.f32 	%f153, %f151, %f152;
	ld.global.f32 	%f154, [%rd6+-4];
	add.f32 	%f155, %f153, %f154;
	sqrt.rn.f32 	%f156, %f155;
	cvt.f64.f32 	%fd7, %f156;
	add.f64 	%fd8, %fd7, 0d3E7AD7F29ABCAF48;
	cvt.rn.f32.f64 	%f4, %fd8;
	@%p44 bra 	$L__BB2_74;
	mad.lo.s32 	%r123, %r162, 3, %r7;
	add.s32 	%r215, %r162, -1;
	and.b32  	%r124, %r162, 7;
	setp.lt.u32 	%p45, %r215, 7;
	mov.b32 	%r265, 0;
	@%p45 bra 	$L__BB2_60;
	and.b32  	%r265, %r162, 2147483640;
	neg.s32 	%r270, %r265;
	add.s64 	%rd15, %rd2, 16;
	add.s64 	%rd16, %rd1, 16;
	mov.u32 	%r268, %r123;
	mov.u32 	%r269, %r6;
$L__BB2_59:
	.pragma "nounroll";
	mul.wide.s32 	%rd97, %r269, 4;
	add.s64 	%rd98, %rd15, %rd97;
	mul.wide.s32 	%rd99, %r268, 4;
	add.s64 	%rd100, %rd16, %rd99;
	ld.global.f32 	%f157, [%rd98+-16];
	div.rn.f32 	%f158, %f157, %f4;
	st.global.f32 	[%rd100+-16], %f158;
	ld.global.f32 	%f159, [%rd98+-12];
	div.rn.f32 	%f160, %f159, %f4;
	st.global.f32 	[%rd100+-12], %f160;
	ld.global.f32 	%f161, [%rd98+-8];
	div.rn.f32 	%f162, %f161, %f4;
	st.global.f32 	[%rd100+-8], %f162;
	ld.global.f32 	%f163, [%rd98+-4];
	div.rn.f32 	%f164, %f163, %f4;
	st.global.f32 	[%rd100+-4], %f164;
	ld.global.f32 	%f165, [%rd98];
	div.rn.f32 	%f166, %f165, %f4;
	st.global.f32 	[%rd100], %f166;
	ld.global.f32 	%f167, [%rd98+4];
	div.rn.f32 	%f168, %f167, %f4;
	st.global.f32 	[%rd100+4], %f168;
	ld.global.f32 	%f169, [%rd98+8];
	div.rn.f32 	%f170, %f169, %f4;
	st.global.f32 	[%rd100+8], %f170;
	ld.global.f32 	%f171, [%rd98+12];
	div.rn.f32 	%f172, %f171, %f4;
	st.global.f32 	[%rd100+12], %f172;
	add.s32 	%r270, %r270, 8;
	add.s32 	%r269, %r269, 8;
	add.s32 	%r268, %r268, 8;
	setp.eq.s32 	%p46, %r270, 0;
	@%p46 bra 	$L__BB2_60;
	bra.uni 	$L__BB2_59;
$L__BB2_60:
	setp.eq.s32 	%p47, %r124, 0;
	@%p47 bra 	$L__BB2_68;
	and.b32  	%r128, %r162, 3;
	setp.lt.u32 	%p48, %r124, 4;
	@%p48 bra 	$L__BB2_63;
	add.s32 	%r216, %r265, %r6;
	mul.wide.s32 	%rd101, %r216, 4;
	add.s64 	%rd102, %rd2, %rd101;
	ld.global.f32 	%f173, [%rd102];
	div.rn.f32 	%f174, %f173, %f4;
	add.s32 	%r217, %r123, %r265;
	mul.wide.s32 	%rd103, %r217, 4;
	add.s64 	%rd104, %rd1, %rd103;
	st.global.f32 	[%rd104], %f174;
	ld.global.f32 	%f175, [%rd102+4];
	div.rn.f32 	%f176, %f175, %f4;
	st.global.f32 	[%rd104+4], %f176;
	ld.global.f32 	%f177, [%rd102+8];
	div.rn.f32 	%f178, %f177, %f4;
	st.global.f32 	[%rd104+8], %f178;
	ld.global.f32 	%f179, [%rd102+12];
	div.rn.f32 	%f180, %f179, %f4;
	st.global.f32 	[%rd104+12], %f180;
	add.s32 	%r265, %r265, 4;
$L__BB2_63:
	setp.eq.s32 	%p49, %r128, 0;
	@%p49 bra 	$L__BB2_68;
	setp.eq.s32 	%p50, %r128, 1;
	@%p50 bra 	$L__BB2_66;
	add.s32 	%r218, %r265, %r6;
	mul.wide.s32 	%rd105, %r218, 4;
	add.s64 	%rd106, %rd2, %rd105;
	ld.global.f32 	%f181, [%rd106];
	div.rn.f32 	%f182, %f181, %f4;
	add.s32 	%r219, %r123, %r265;
	mul.wide.s32 	%rd107, %r219, 4;
	add.s64 	%rd108, %rd1, %rd107;
	st.global.f32 	[%rd108], %f182;
	ld.global.f32 	%f183, [%rd106+4];
	div.rn.f32 	%f184, %f183, %f4;
	st.global.f32 	[%rd108+4], %f184;
	add.s32 	%r265, %r265, 2;
$L__BB2_66:
	and.b32  	%r220, %r162, 1;
	setp.eq.b32 	%p51, %r220, 1;
	not.pred 	%p52, %p51;
	@%p52 bra 	$L__BB2_68;
	add.s32 	%r221, %r265, %r6;
	mul.wide.s32 	%rd109, %r221, 4;
	add.s64 	%rd110, %rd2, %rd109;
	ld.global.f32 	%f185, [%rd110];
	div.rn.f32 	%f186, %f185, %f4;
	add.s32 	%r222, %r123, %r265;
	mul.wide.s32 	%rd111, %r222, 4;
	add.s64 	%rd112, %rd1, %rd111;
	st.global.f32 	[%rd112], %f186;
$L__BB2_68:
	max.s32 	%r133, %r17, 1;
	and.b32  	%r134, %r133, 3;
	setp.lt.s32 	%p53, %r17, 4;
	mov.b32 	%r274, 0;
	@%p53 bra 	$L__BB2_71;
	and.b32  	%r274, %r133, 2147483644;
	neg.s32 	%r273, %r274;
	add.s64 	%rd17, %rd2, 8;
	add.s64 	%rd18, %rd1, 8;
	mad.lo.s32 	%r271, %r162, 7, %r123;
	add.s32 	%r272, %r6, %r162;
$L__BB2_70:
	mul.wide.s32 	%rd113, %r272, 4;
	add.s64 	%rd114, %rd17, %rd113;
	mul.wide.s32 	%rd115, %r271, 4;
	add.s64 	%rd116, %rd18, %rd115;
	ld.global.f32 	%f187, [%rd114+-8];
	div.rn.f32 	%f188, %f187, %f4;
	st.global.f32 	[%rd116+-8], %f188;
	ld.global.f32 	%f189, [%rd114+-4];
	div.rn.f32 	%f190, %f189, %f4;
	st.global.f32 	[%rd116+-4], %f190;
	ld.global.f32 	%f191, [%rd114];
	div.rn.f32 	%f192, %f191, %f4;
	st.global.f32 	[%rd116], %f192;
	ld.global.f32 	%f193, [%rd114+4];
	div.rn.f32 	%f194, %f193, %f4;
	st.global.f32 	[%rd116+4], %f194;
	add.s32 	%r273, %r273, 4;
	add.s32 	%r272, %r272, 4;
	add.s32 	%r271, %r271, 4;
	setp.ne.s32 	%p54, %r273, 0;
	@%p54 bra 	$L__BB2_70;
$L__BB2_71:
	setp.eq.s32 	%p55, %r134, 0;
	@%p55 bra 	$L__BB2_74;
	add.s32 	%r224, %r274, %r7;
	mad.lo.s32 	%r277, %r162, 10, %r224;
	add.s32 	%r225, %r274, %r162;
	add.s32 	%r276, %r225, %r6;
	neg.s32 	%r275, %r134;
$L__BB2_73:
	.pragma "nounroll";
	mul.wide.s32 	%rd117, %r277, 4;
	add.s64 	%rd118, %rd1, %rd117;
	mul.wide.s32 	%rd119, %r276, 4;
	add.s64 	%rd120, %rd2, %rd119;
	ld.global.f32 	%f195, [%rd120];
	div.rn.f32 	%f196, %f195, %f4;
	st.global.f32 	[%rd118], %f196;
	add.s32 	%r277, %r277, 1;
	add.s32 	%r276, %r276, 1;
	add.s32 	%r275, %r275, 1;
	setp.ne.s32 	%p56, %r275, 0;
	@%p56 bra 	$L__BB2_73;
$L__BB2_74:
	ret;

}
	// .globl	_Z8func4_cuPfS_iiiiiiff
.visible .entry _Z8func4_cuPfS_iiiiiiff(
	.param .u64 .ptr .align 1 _Z8func4_cuPfS_iiiiiiff_param_0,
	.param .u64 .ptr .align 1 _Z8func4_cuPfS_iiiiiiff_param_1,
	.param .u32 _Z8func4_cuPfS_iiiiiiff_param_2,
	.param .u32 _Z8func4_cuPfS_iiiiiiff_param_3,
	.param .u32 _Z8func4_cuPfS_iiiiiiff_param_4,
	.param .u32 _Z8func4_cuPfS_iiiiiiff_param_5,
	.param .u32 _Z8func4_cuPfS_iiiiiiff_param_6,
	.param .u32 _Z8func4_cuPfS_iiiiiiff_param_7,
	.param .f32 _Z8func4_cuPfS_iiiiiiff_param_8,
	.param .f32 _Z8func4_cuPfS_iiiiiiff_param_9
)
{
	.reg .pred 	%p<63>;
	.reg .b32 	%r<244>;
	.reg .b32 	%f<258>;
	.reg .b64 	%rd<145>;

	ld.param.u64 	%rd8, [_Z8func4_cuPfS_iiiiiiff_param_0];
	ld.param.u64 	%rd9, [_Z8func4_cuPfS_iiiiiiff_param_1];
	ld.param.u32 	%r94, [_Z8func4_cuPfS_iiiiiiff_param_2];
	ld.param.u32 	%r95, [_Z8func4_cuPfS_iiiiiiff_param_3];
	ld.param.u32 	%r99, [_Z8func4_cuPfS_iiiiiiff_param_4];
	ld.param.u32 	%r96, [_Z8func4_cuPfS_iiiiiiff_param_5];
	ld.param.u32 	%r97, [_Z8func4_cuPfS_iiiiiiff_param_6];
	ld.param.u32 	%r98, [_Z8func4_cuPfS_iiiiiiff_param_7];
	ld.param.f32 	%f46, [_Z8func4_cuPfS_iiiiiiff_param_8];
	ld.param.f32 	%f47, [_Z8func4_cuPfS_iiiiiiff_param_9];
	cvta.to.global.u64 	%rd1, %rd9;
	cvta.to.global.u64 	%rd2, %rd8;
	mov.u32 	%r100, %ctaid.x;
	mov.u32 	%r101, %ntid.x;
	mov.u32 	%r102, %tid.x;
	mad.lo.s32 	%r1, %r100, %r101, %r102;
	mov.u32 	%r103, %ctaid.y;
	mov.u32 	%r104, %ntid.y;
	mov.u32 	%r105, %tid.y;
	mad.lo.s32 	%r2, %r103, %r104, %r105;
	setp.ge.s32 	%p1, %r2, %r99;
	setp.ge.s32 	%p2, %r1, %r95;
	or.pred  	%p3, %p2, %p1;
	@%p3 bra 	$L__BB3_84;
	mad.lo.s32 	%r106, %r95, %r2, %r1;
	mul.lo.s32 	%r3, %r106, %r94;
	mul.lo.s32 	%r4, %r106, %r96;
	shl.b32 	%r5, %r98, 1;
	setp.lt.s32 	%p4, %r98, 1;
	@%p4 bra 	$L__BB3_56;
	setp.lt.s32 	%p5, %r97, 1;
	@%p5 bra 	$L__BB3_18;
	max.s32 	%r6, %r5, 1;
	add.s32 	%r7, %r97, -1;
	and.b32  	%r8, %r97, 15;
	add.s32 	%r9, %r8, -1;
	and.b32  	%r10, %r97, 7;
	add.s32 	%r11, %r10, -1;
	and.b32  	%r12, %r97, 2147483632;
	and.b32  	%r13, %r97, 3;
	mov.b32 	%r216, 0;
$L__BB3_4:
	setp.lt.u32 	%p14, %r7, 15;
	add.s32 	%r15, %r216, %r3;
	mov.f32 	%f241, 0f00000000;
	mov.b32 	%r219, 0;
	@%p14 bra 	$L__BB3_7;
	mov.f32 	%f241, 0f00000000;
	mov.b32 	%r217, 0;
$L__BB3_6:
	.pragma "nounroll";
	shl.b32 	%r117, %r217, 1;
	add.s32 	%r118, %r117, %r97;
	mad.lo.s32 	%r119, %r118, %r98, %r15;
	mul.wide.s32 	%rd18, %r119, 4;
	add.s64 	%rd19, %rd1, %rd18;
	ld.global.f32 	%f51, [%rd19];
	add.f32 	%f52, %f241, %f51;
	add.s32 	%r120, %r118, 2;
	mad.lo.s32 	%r121, %r120, %r98, %r15;
	mul.wide.s32 	%rd20, %r121, 4;
	add.s64 	%rd21, %rd1, %rd20;
	ld.global.f32 	%f53, [%rd21];
	add.f32 	%f54, %f52, %f53;
	add.s32 	%r122, %r118, 4;
	mad.lo.s32 	%r123, %r122, %r98, %r15;
	mul.wide.s32 	%rd22, %r123, 4;
	add.s64 	%rd23, %rd1, %rd22;
	ld.global.f32 	%f55, [%rd23];
	add.f32 	%f56, %f54, %f55;
	add.s32 	%r124, %r118, 6;
	mad.lo.s32 	%r125, %r124, %r98, %r15;
	mul.wide.s32 	%rd24, %r125, 4;
	add.s64 	%rd25, %rd1, %rd24;
	ld.global.f32 	%f57, [%rd25];
	add.f32 	%f58, %f56, %f57;
	add.s32 	%r126, %r118, 8;
	mad.lo.s32 	%r127, %r126, %r98, %r15;
	mul.wide.s32 	%rd26, %r127, 4;
	add.s64 	%rd27, %rd1, %rd26;
	ld.global.f32 	%f59, [%rd27];
	add.f32 	%f60, %f58, %f59;
	add.s32 	%r128, %r118, 10;
	mad.lo.s32 	%r129, %r128, %r98, %r15;
	mul.wide.s32 	%rd28, %r129, 4;
	add.s64 	%rd29, %rd1, %rd28;
	ld.global.f32 	%f61, [%rd29];
	add.f32 	%f62, %f60, %f61;
	add.s32 	%r130, %r118, 12;
	mad.lo.s32 	%r131, %r130, %r98, %r15;
	mul.wide.s32 	%rd30, %r131, 4;
	add.s64 	%rd31, %rd1, %rd30;
	ld.global.f32 	%f63, [%rd31];
	add.f32 	%f64, %f62, %f63;
	add.s32 	%r132, %r118, 14;
	mad.lo.s32 	%r133, %r132, %r98, %r15;
	mul.wide.s32 	%rd32, %r133, 4;
	add.s64 	%rd33, %rd1, %rd32;
	ld.global.f32 	%f65, [%rd33];
	add.f32 	%f66, %f64, %f65;
	add.s32 	%r134, %r118, 16;
	mad.lo.s32 	%r135, %r134, %r98, %r15;
	mul.wide.s32 	%rd34, %r135, 4;
	add.s64 	%rd35, %rd1, %rd34;
	ld.global.f32 	%f67, [%rd35];
	add.f32 	%f68, %f66, %f67;
	add.s32 	%r136, %r118, 18;
	mad.lo.s32 	%r137, %r136, %r98, %r15;
	mul.wide.s32 	%rd36, %r137, 4;
	add.s64 	%rd37, %rd1, %rd36;
	ld.global.f32 	%f69, [%rd37];
	add.f32 	%f70, %f68, %f69;
	add.s32 	%r138, %r118, 20;
	mad.lo.s32 	%r139, %r138, %r98, %r15;
	mul.wide.s32 	%rd38, %r139, 4;
	add.s64 	%rd39, %rd1, %rd38;
	ld.global.f32 	%f71, [%rd39];
	add.f32 	%f72, %f70, %f71;
	add.s32 	%r140, %r118, 22;
	mad.lo.s32 	%r141, %r140, %r98, %r15;
	mul.wide.s32 	%rd40, %r141, 4;
	add.s64 	%rd41, %rd1, %rd40;
	ld.global.f32 	%f73, [%rd41];
	add.f32 	%f74, %f72, %f73;
	add.s32 	%r142, %r118, 24;
	mad.lo.s32 	%r143, %r142, %r98, %r15;
	mul.wide.s32 	%rd42, %r143, 4;
	add.s64 	%rd43, %rd1, %rd42;
	ld.global.f32 	%f75, [%rd43];
	add.f32 	%f76, %f74, %f75;
	add.s32 	%r144, %r118, 26;
	mad.lo.s32 	%r145, %r144, %r98, %r15;
	mul.wide.s32 	%rd44, %r145, 4;
	add.s64 	%rd45, %rd1, %rd44;
	ld.global.f32 	%f77, [%rd45];
	add.f32 	%f78, %f76, %f77;
	add.s32 	%r146, %r118, 28;
	mad.lo.s32 	%r147, %r146, %r98, %r15;
	mul.wide.s32 	%rd46, %r147, 4;
	add.s64 	%rd47, %rd1, %rd46;
	ld.global.f32 	%f79, [%rd47];
	add.f32 	%f80, %f78, %f79;
	add.s32 	%r148, %r118, 30;
	mad.lo.s32 	%r149, %r148, %r98, %r15;
	mul.wide.s32 	%rd48, %r149, 4;
	add.s64 	%rd49, %rd1, %rd48;
	ld.global.f32 	%f81, [%rd49];
	add.f32 	%f241, %f80, %f81;
	add.s32 	%r217, %r217, 16;
	setp.ne.s32 	%p15, %r217, %r12;
	mov.u32 	%r219, %r12;
	@%p15 bra 	$L__BB3_6;
$L__BB3_7:
	setp.eq.s32 	%p16, %r8, 0;
	@%p16 bra 	$L__BB3_17;
	setp.lt.u32 	%p17, %r9, 7;
	@%p17 bra 	$L__BB3_10;
	shl.b32 	%r150, %r219, 1;
	add.s32 	%r151, %r150, %r97;
	mad.lo.s32 	%r152, %r151, %r98, %r15;
	mul.wide.s32 	%rd50, %r152, 4;
	add.s64 	%rd51, %rd1, %rd50;
	ld.global.f32 	%f83, [%rd51];
	add.f32 	%f84, %f241, %f83;
	add.s32 	%r153, %r151, 2;
	mad.lo.s32 	%r154, %r153, %r98, %r15;
	mul.wide.s32 	%rd52, %r154, 4;
	add.s64 	%rd53, %rd1, %rd52;
	ld.global.f32 	%f85, [%rd53];
	add.f32 	%f86, %f84, %f85;
	add.s32 	%r155, %r151, 4;
	mad.lo.s32 	%r156, %r155, %r98, %r15;
	mul.wide.s32 	%rd54, %r156, 4;
	add.s64 	%rd55, %rd1, %rd54;
	ld.global.f32 	%f87, [%rd55];
	add.f32 	%f88, %f86, %f87;
	add.s32 	%r157, %r151, 6;
	mad.lo.s32 	%r158, %r157, %r98, %r15;
	mul.wide.s32 	%rd56, %r158, 4;
	add.s64 	%rd57, %rd1, %rd56;
	ld.global.f32 	%f89, [%rd57];
	add.f32 	%f90, %f88, %f89;
	add.s32 	%r159, %r151, 8;
	mad.lo.s32 	%r160, %r159, %r98, %r15;
	mul.wide.s32 	%rd58, %r160, 4;
	add.s64 	%rd59, %rd1, %rd58;
	ld.global.f32 	%f91, [%rd59];
	add.f32 	%f92, %f90, %f91;
	add.s32 	%r161, %r151, 10;
	mad.lo.s32 	%r162, %r161, %r98, %r15;
	mul.wide.s32 	%rd60, %r162, 4;
	add.s64 	%rd61, %rd1, %rd60;
	ld.global.f32 	%f93, [%rd61];
	add.f32 	%f94, %f92, %f93;
	add.s32 	%r163, %r151, 12;
	mad.lo.s32 	%r164, %r163, %r98, %r15;
	mul.wide.s32 	%rd62, %r164, 4;
	add.s64 	%rd63, %rd1, %rd62;
	ld.global.f32 	%f95, [%rd63];
	add.f32 	%f96, %f94, %f95;
	add.s32 	%r165, %r151, 14;
	mad.lo.s32 	%r166, %r165, %r98, %r15;
	mul.wide.s32 	%rd64, %r166, 4;
	add.s64 	%rd65, %rd1, %rd64;
	ld.global.f32 	%f97, [%rd65];
	add.f32 	%f241, %f96, %f97;
	add.s32 	%r219, %r219, 8;
$L__BB3_10:
	setp.eq.s32 	%p18, %r10, 0;
	@%p18 bra 	$L__BB3_17;
	setp.lt.u32 	%p19, %r11, 3;
	@%p19 bra 	$L__BB3_13;
	shl.b32 	%r167, %r219, 1;
	add.s32 	%r168, %r167, %r97;
	mad.lo.s32 	%r169, %r168, %r98, %r15;
	mul.wide.s32 	%rd66, %r169, 4;
	add.s64 	%rd67, %rd1, %rd66;
	ld.global.f32 	%f99, [%rd67];
	add.f32 	%f100, %f241, %f99;
	add.s32 	%r170, %r168, 2;
	mad.lo.s32 	%r171, %r170, %r98, %r15;
	mul.wide.s32 	%rd68, %r171, 4;
	add.s64 	%rd69, %rd1, %rd68;
	ld.global.f32 	%f101, [%rd69];
	add.f32 	%f102, %f100, %f101;
	add.s32 	%r172, %r168, 4;
	mad.lo.s32 	%r173, %r172, %r98, %r15;
	mul.wide.s32 	%rd70, %r173, 4;
	add.s64 	%rd71, %rd1, %rd70;
	ld.global.f32 	%f103, [%rd71];
	add.f32 	%f104, %f102, %f103;
	add.s32 	%r174, %r168, 6;
	mad.lo.s32 	%r175, %r174, %r98, %r15;
	mul.wide.s32 	%rd72, %r175, 4;
	add.s64 	%rd73, %rd1, %rd72;
	ld.global.f32 	%f105, [%rd73];
	add.f32 	%f241, %f104, %f105;
	add.s32 	%r219, %r219, 4;
$L__BB3_13:
	setp.eq.s32 	%p20, %r13, 0;
	@%p20 bra 	$L__BB3_17;
	setp.eq.s32 	%p21, %r13, 1;
	shl.b32 	%r176, %r219, 1;
	add.s32 	%r23, %r176, %r97;
	mad.lo.s32 	%r177, %r23, %r98, %r15;
	mul.wide.s32 	%rd74, %r177, 4;
	add.s64 	%rd75, %rd1, %rd74;
	ld.global.f32 	%f106, [%rd75];
	add.f32 	%f241, %f241, %f106;
	@%p21 bra 	$L__BB3_17;
	setp.eq.s32 	%p22, %r13, 2;
	add.s32 	%r178, %r23, 2;
	mad.lo.s32 	%r179, %r178, %r98, %r15;
	mul.wide.s32 	%rd76, %r179, 4;
	add.s64 	%rd77, %rd1, %rd76;
	ld.global.f32 	%f107, [%rd77];
	add.f32 	%f241, %f241, %f107;
	@%p22 bra 	$L__BB3_17;
	add.s32 	%r180, %r23, 4;
	mad.lo.s32 	%r181, %r180, %r98, %r15;
	mul.wide.s32 	%rd78, %r181, 4;
	add.s64 	%rd79, %rd1, %rd78;
	ld.global.f32 	%f108, [%rd79];
	add.f32 	%f241, %f241, %f108;
$L__BB3_17:
	mul.f32 	%f109, %f47, %f241;
	add.s32 	%r182, %r216, %r4;
	mul.wide.s32 	%rd80, %r182, 4;
	add.s64 	%rd81, %rd2, %rd80;
	st.global.f32 	[%rd81], %f109;
	add.s32 	%r216, %r216, 1;
	setp.eq.s32 	%p23, %r216, %r6;
	@%p23 bra 	$L__BB3_29;
	bra.uni 	$L__BB3_4;
$L__BB3_18:
	mul.f32 	%f15, %f47, 0f00000000;
	max.s32 	%r25, %r5, 1;
	and.b32  	%r26, %r25, 7;
	setp.lt.s32 	%p6, %r5, 8;
	mov.b32 	%r223, 0;
	@%p6 bra 	$L__BB3_21;
	and.b32  	%r223, %r25, 2147483640;
	mov.b32 	%r221, 0;
$L__BB3_20:
	.pragma "nounroll";
	add.s32 	%r109, %r221, %r4;
	mul.wide.s32 	%rd10, %r109, 4;
	add.s64 	%rd11, %rd2, %rd10;
	st.global.f32 	[%rd11], %f15;
	st.global.f32 	[%rd11+4], %f15;
	st.global.f32 	[%rd11+8], %f15;
	st.global.f32 	[%rd11+12], %f15;
	st.global.f32 	[%rd11+16], %f15;
	st.global.f32 	[%rd11+20], %f15;
	st.global.f32 	[%rd11+24], %f15;
	st.global.f32 	[%rd11+28], %f15;
	add.s32 	%r221, %r221, 8;
	setp.ne.s32 	%p7, %r221, %r223;
	@%p7 bra 	$L__BB3_20;
$L__BB3_21:
	setp.eq.s32 	%p8, %r26, 0;
	@%p8 bra 	$L__BB3_29;
	and.b32  	%r31, %r25, 3;
	setp.lt.u32 	%p9, %r26, 4;
	@%p9 bra 	$L__BB3_24;
	add.s32 	%r110, %r223, %r4;
	mul.wide.s32 	%rd12, %r110, 4;
	add.s64 	%rd13, %rd2, %rd12;
	st.global.f32 	[%rd13], %f15;
	st.global.f32 	[%rd13+4], %f15;
	st.global.f32 	[%rd13+8], %f15;
	st.global.f32 	[%rd13+12], %f15;
	add.s32 	%r223, %r223, 4;
$L__BB3_24:
	setp.eq.s32 	%p10, %r31, 0;
	@%p10 bra 	$L__BB3_29;
	setp.eq.s32 	%p11, %r31, 1;
	@%p11 bra 	$L__BB3_27;
	add.s32 	%r111, %r223, %r4;
	mul.wide.s32 	%rd14, %r111, 4;
	add.s64 	%rd15, %rd2, %rd14;
	st.global.f32 	[%rd15], %f15;
	st.global.f32 	[%rd15+4], %f15;
	add.s32 	%r223, %r223, 2;
$L__BB3_27:
	and.b32  	%r112, %r25, 1;
	setp.eq.b32 	%p12, %r112, 1;
	not.pred 	%p13, %p12;
	@%p13 bra 	$L__BB3_29;
	add.s32 	%r113, %r223, %r4;
	mul.wide.s32 	%rd16, %r113, 4;
	add.s64 	%rd17, %rd2, %rd16;
	st.global.f32 	[%rd17], %f15;
$L__BB3_29:
	setp.lt.s32 	%p24, %r97, 1;
	add.s32 	%r36, %r5, %r4;
	@%p24 bra 	$L__BB3_45;
	add.s32 	%r37, %r97, -1;
	and.b32  	%r38, %r97, 15;
	add.s32 	%r39, %r38, -1;
	and.b32  	%r40, %r97, 7;
	add.s32 	%r41, %r40, -1;
	and.b32  	%r42, %r97, 2147483632;
	and.b32  	%r43, %r97, 3;
	mov.b32 	%r225, 0;
	mul.wide.u32 	%rd4, %r98, 4;
$L__BB3_31:
	setp.lt.u32 	%p33, %r37, 15;
	add.s32 	%r45, %r225, %r3;
	mov.f32 	%f249, 0f00000000;
	mov.b32 	%r228, 0;
	@%p33 bra 	$L__BB3_34;
	mov.f32 	%f249, 0f00000000;
	mov.b32 	%r226, 0;
$L__BB3_33:
	.pragma "nounroll";
	mad.lo.s32 	%r194, %r226, %r98, %r45;
	mul.wide.s32 	%rd90, %r194, 4;
	add.s64 	%rd91, %rd1, %rd90;
	ld.global.f32 	%f113, [%rd91];
	add.f32 	%f114, %f249, %f113;
	add.s64 	%rd93, %rd91, %rd4;
	ld.global.f32 	%f115, [%rd93];
	add.f32 	%f116, %f114, %f115;
	add.s64 	%rd94, %rd93, %rd4;
	ld.global.f32 	%f117, [%rd94];
	add.f32 	%f118, %f116, %f117;
	add.s64 	%rd95, %rd94, %rd4;
	ld.global.f32 	%f119, [%rd95];
	add.f32 	%f120, %f118, %f119;
	add.s64 	%rd96, %rd95, %rd4;
	ld.global.f32 	%f121, [%rd96];
	add.f32 	%f122, %f120, %f121;
	add.s64 	%rd97, %rd96, %rd4;
	ld.global.f32 	%f123, [%rd97];
	add.f32 	%f124, %f122, %f123;
	add.s64 	%rd98, %rd97, %rd4;
	ld.global.f32 	%f125, [%rd98];
	add.f32 	%f126, %f124, %f125;
	add.s64 	%rd99, %rd98, %rd4;
	ld.global.f32 	%f127, [%rd99];
	add.f32 	%f128, %f126, %f127;
	add.s64 	%rd100, %rd99, %rd4;
	ld.global.f32 	%f129, [%rd100];
	add.f32 	%f130, %f128, %f129;
	add.s64 	%rd101, %rd100, %rd4;
	ld.global.f32 	%f131, [%rd101];
	add.f32 	%f132, %f130, %f131;
	add.s64 	%rd102, %rd101, %rd4;
	ld.global.f32 	%f133, [%rd102];
	add.f32 	%f134, %f132, %f133;
	add.s64 	%rd103, %rd102, %rd4;
	ld.global.f32 	%f135, [%rd103];
	add.f32 	%f136, %f134, %f135;
	add.s64 	%rd104, %rd103, %rd4;
	ld.global.f32 	%f137, [%rd104];
	add.f32 	%f138, %f136, %f137;
	add.s64 	%rd105, %rd104, %rd4;
	ld.global.f32 	%f139, [%rd105];
	add.f32 	%f140, %f138, %f139;
	add.s64 	%rd106, %rd105, %rd4;
	ld.global.f32 	%f141, [%rd106];
	add.f32 	%f142, %f140, %f141;
	add.s64 	%rd107, %rd106, %rd4;
	ld.global.f32 	%f143, [%rd107];
	add.f32 	%f249, %f142, %f143;
	add.s32 	%r226, %r226, 16;
	setp.ne.s32 	%p34, %r226, %r42;
	mov.u32 	%r228, %r42;
	@%p34 bra 	$L__BB3_33;
$L__BB3_34:
	setp.eq.s32 	%p35, %r38, 0;
	@%p35 bra 	$L__BB3_44;
	setp.lt.u32 	%p36, %r39, 7;
	@%p36 bra 	$L__BB3_37;
	mad.lo.s32 	%r195, %r228, %r98, %r45;
	mul.wide.s32 	%rd108, %r195, 4;
	add.s64 	%rd109, %rd1, %rd108;
	ld.global.f32 	%f145, [%rd109];
	add.f32 	%f146, %f249, %f145;
	add.s64 	%rd111, %rd109, %rd4;
	ld.global.f32 	%f147, [%rd111];
	add.f32 	%f148, %f146, %f147;
	add.s64 	%rd112, %rd111, %rd4;
	ld.global.f32 	%f149, [%rd112];
	add.f32 	%f150, %f148, %f149;
	add.s64 	%rd113, %rd112, %rd4;
	ld.global.f32 	%f151, [%rd113];
	add.f32 	%f152, %f150, %f151;
	add.s64 	%rd114, %rd113, %rd4;
	ld.global.f32 	%f153, [%rd114];
	add.f32 	%f154, %f152, %f153;
	add.s64 	%rd115, %rd114, %rd4;
	ld.global.f32 	%f155, [%rd115];
	add.f32 	%f156, %f154, %f155;
	add.s64 	%rd116, %rd115, %rd4;
	ld.global.f32 	%f157, [%rd116];
	add.f32 	%f158, %f156, %f157;
	add.s64 	%rd117, %rd116, %rd4;
	ld.global.f32 	%f159, [%rd117];
	add.f32 	%f249, %f158, %f159;
	add.s32 	%r228, %r228, 8;
$L__BB3_37:
	setp.eq.s32 	%p37, %r40, 0;
	@%p37 bra 	$L__BB3_44;
	setp.lt.u32 	%p38, %r41, 3;
	@%p38 bra 	$L__BB3_40;
	mad.lo.s32 	%r196, %r228, %r98, %r45;
	mul.wide.s32 	%rd118, %r196, 4;
	add.s64 	%rd119, %rd1, %rd118;
	ld.global.f32 	%f161, [%rd119];
	add.f32 	%f162, %f249, %f161;
	add.s64 	%rd121, %rd119, %rd4;
	ld.global.f32 	%f163, [%rd121];
	add.f32 	%f164, %f162, %f163;
	add.s64 	%rd122, %rd121, %rd4;
	ld.global.f32 	%f165, [%rd122];
	add.f32 	%f166, %f164, %f165;
	add.s64 	%rd123, %rd122, %rd4;
	ld.global.f32 	%f167, [%rd123];
	add.f32 	%f249, %f166, %f167;
	add.s32 	%r228, %r228, 4;
$L__BB3_40:
	setp.eq.s32 	%p39, %r43, 0;
	@%p39 bra 	$L__BB3_44;
	setp.eq.s32 	%p40, %r43, 1;
	mad.lo.s32 	%r197, %r228, %r98, %r45;
	mul.wide.s32 	%rd124, %r197, 4;
	add.s64 	%rd3, %rd1, %rd124;
	ld.global.f32 	%f168, [%rd3];
	add.f32 	%f249, %f249, %f168;
	@%p40 bra 	$L__BB3_44;
	setp.eq.s32 	%p41, %r43, 2;
	add.s64 	%rd5, %rd3, %rd4;
	ld.global.f32 	%f169, [%rd5];
	add.f32 	%f249, %f249, %f169;
	@%p41 bra 	$L__BB3_44;
	add.s64 	%rd125, %rd5, %rd4;
	ld.global.f32 	%f170, [%rd125];
	add.f32 	%f249, %f249, %f170;
$L__BB3_44:
	mul.f32 	%f171, %f47, %f249;
	add.s32 	%r198, %r36, %r225;
	mul.wide.s32 	%rd126, %r198, 4;
	add.s64 	%rd127, %rd2, %rd126;
	st.global.f32 	[%rd127], %f171;
	add.s32 	%r225, %r225, 1;
	setp.eq.s32 	%p42, %r225, %r98;
	@%p42 bra 	$L__BB3_56;
	bra.uni 	$L__BB3_31;
$L__BB3_45:
	mul.f32 	%f30, %f47, 0f00000000;
	add.s32 	%r184, %r98, -1;
	and.b32  	%r54, %r98, 7;
	setp.lt.u32 	%p25, %r184, 7;
	mov.b32 	%r232, 0;
	@%p25 bra 	$L__BB3_48;
	and.b32  	%r232, %r98, 2147483640;
	mov.b32 	%r230, 0;
$L__BB3_47:
	.pragma "nounroll";
	add.s32 	%r186, %r36, %r230;
	mul.wide.s32 	%rd82, %r186, 4;
	add.s64 	%rd83, %rd2, %rd82;
	st.global.f32 	[%rd83], %f30;
	st.global.f32 	[%rd83+4], %f30;
	st.global.f32 	[%rd83+8], %f30;
	st.global.f32 	[%rd83+12], %f30;
	st.global.f32 	[%rd83+16], %f30;
	st.global.f32 	[%rd83+20], %f30;
	st.global.f32 	[%rd83+24], %f30;
	st.global.f32 	[%rd83+28], %f30;
	add.s32 	%r230, %r230, 8;
	setp.ne.s32 	%p26, %r230, %r232;
	@%p26 bra 	$L__BB3_47;
$L__BB3_48:
	setp.eq.s32 	%p27, %r54, 0;
	@%p27 bra 	$L__BB3_56;
	and.b32  	%r59, %r98, 3;
	setp.lt.u32 	%p28, %r54, 4;
	@%p28 bra 	$L__BB3_51;
	add.s32 	%r187, %r36, %r232;
	mul.wide.s32 	%rd84, %r187, 4;
	add.s64 	%rd85, %rd2, %rd84;
	st.global.f32 	[%rd85], %f30;
	st.global.f32 	[%rd85+4], %f30;
	st.global.f32 	[%rd85+8], %f30;
	st.global.f32 	[%rd85+12], %f30;
	add.s32 	%r232, %r232, 4;
$L__BB3_51:
	setp.eq.s32 	%p29, %r59, 0;
	@%p29 bra 	$L__BB3_56;
	setp.eq.s32 	%p30, %r59, 1;
	@%p30 bra 	$L__BB3_54;
	add.s32 	%r188, %r36, %r232;
	mul.wide.s32 	%rd86, %r188, 4;
	add.s64 	%rd87, %rd2, %rd86;
	st.global.f32 	[%rd87], %f30;
	st.global.f32 	[%rd87+4], %f30;
	add.s32 	%r232, %r232, 2;
$L__BB3_54:
	and.b32  	%r189, %r98, 1;
	setp.eq.b32 	%p31, %r189, 1;
	not.pred 	%p32, %p31;
	@%p32 bra 	$L__BB3_56;
	add.s32 	%r190, %r36, %r232;
	mul.wide.s32 	%rd88, %r190, 4;
	add.s64 	%rd89, %rd2, %rd88;
	st.global.f32 	[%rd89], %f30;
$L__BB3_56:
	setp.lt.s32 	%p43, %r97, 1;
	@%p43 bra 	$L__BB3_84;
	setp.lt.s32 	%p44, %r98, 1;
	mad.lo.s32 	%r64, %r98, 3, %r4;
	@%p44 bra 	$L__BB3_73;
	max.s32 	%r208, %r5, 1;
	and.b32  	%r65, %r208, 15;
	add.s32 	%r66, %r65, -1;
	and.b32  	%r67, %r208, 7;
	add.s32 	%r68, %r67, -1;
	and.b32  	%r69, %r208, 2147483632;
	and.b32  	%r70, %r208, 3;
	neg.s32 	%r71, %r69;
	add.s64 	%rd6, %rd1, 32;
	mov.b32 	%r234, 0;
$L__BB3_59:
	setp.lt.s32 	%p53, %r5, 16;
	shl.b32 	%r210, %r234, 1;
	add.s32 	%r211, %r210, %r97;
	mad.lo.s32 	%r73, %r211, %r98, %r3;
	mov.f32 	%f257, 0f00000000;
	mov.b32 	%r238, 0;
	@%p53 bra 	$L__BB3_62;
	mov.f32 	%f257, 0f00000000;
	mov.u32 	%r235, %r73;
	mov.u32 	%r236, %r71;
$L__BB3_61:
	.pragma "nounroll";
	mul.wide.s32 	%rd136, %r235, 4;
	add.s64 	%rd137, %rd6, %rd136;
	ld.global.f32 	%f175, [%rd137+-32];
	add.f32 	%f176, %f257, %f175;
	ld.global.f32 	%f177, [%rd137+-28];
	add.f32 	%f178, %f176, %f177;
	ld.global.f32 	%f179, [%rd137+-24];
	add.f32 	%f180, %f178, %f179;
	ld.global.f32 	%f181, [%rd137+-20];
	add.f32 	%f182, %f180, %f181;
	ld.global.f32 	%f183, [%rd137+-16];
	add.f32 	%f184, %f182, %f183;
	ld.global.f32 	%f185, [%rd137+-12];
	add.f32 	%f186, %f184, %f185;
	ld.global.f32 	%f187, [%rd137+-8];
	add.f32 	%f188, %f186, %f187;
	ld.global.f32 	%f189, [%rd137+-4];
	add.f32 	%f190, %f188, %f189;
	ld.global.f32 	%f191, [%rd137];
	add.f32 	%f192, %f190, %f191;
	ld.global.f32 	%f193, [%rd137+4];
	add.f32 	%f194, %f192, %f193;
	ld.global.f32 	%f195, [%rd137+8];
	add.f32 	%f196, %f194, %f195;
	ld.global.f32 	%f197, [%rd137+12];
	add.f32 	%f198, %f196, %f197;
	ld.global.f32 	%f199, [%rd137+16];
	add.f32 	%f200, %f198, %f199;
	ld.global.f32 	%f201, [%rd137+20];
	add.f32 	%f202, %f200, %f201;
	ld.global.f32 	%f203, [%rd137+24];
	add.f32 	%f204, %f202, %f203;
	ld.global.f32 	%f205, [%rd137+28];
	add.f32 	%f257, %f204, %f205;
	add.s32 	%r236, %r236, 16;
	add.s32 	%r235, %r235, 16;
	setp.eq.s32 	%p54, %r236, 0;
	mov.u32 	%r238, %r69;
	@%p54 bra 	$L__BB3_62;
	bra.uni 	$L__BB3_61;
$L__BB3_62:
	setp.eq.s32 	%p55, %r65, 0;
	@%p55 bra 	$L__BB3_72;
	setp.lt.u32 	%p56, %r66, 7;
	@%p56 bra 	$L__BB3_65;
	add.s32 	%r212, %r73, %r238;
	mul.wide.s32 	%rd138, %r212, 4;
	add.s64 	%rd139, %rd1, %rd138;
	ld.global.f32 	%f207, [%rd139];
	add.f32 	%f208, %f257, %f207;
	ld.global.f32 	%f209, [%rd139+4];
	add.f32 	%f210, %f208, %f209;
	ld.global.f32 	%f211, [%rd139+8];
	add.f32 	%f212, %f210, %f211;
	ld.global.f32 	%f213, [%rd139+12];
	add.f32 	%f214, %f212, %f213;
	ld.global.f32 	%f215, [%rd139+16];
	add.f32 	%f216, %f214, %f215;
	ld.global.f32 	%f217, [%rd139+20];
	add.f32 	%f218, %f216, %f217;
	ld.global.f32 	%f219, [%rd139+24];
	add.f32 	%f220, %f218, %f219;
	ld.global.f32 	%f221, [%rd139+28];
	add.f32 	%f257, %f220, %f221;
	add.s32 	%r238, %r238, 8;
$L__BB3_65:
	setp.eq.s32 	%p57, %r67, 0;
	@%p57 bra 	$L__BB3_72;
	setp.lt.u32 	%p58, %r68, 3;
	@%p58 bra 	$L__BB3_68;
	add.s32 	%r213, %r73, %r238;
	mul.wide.s32 	%rd140, %r213, 4;
	add.s64 	%rd141, %rd1, %rd140;
	ld.global.f32 	%f223, [%rd141];
	add.f32 	%f224, %f257, %f223;
	ld.global.f32 	%f225, [%rd141+4];
	add.f32 	%f226, %f224, %f225;
	ld.global.f32 	%f227, [%rd141+8];
	add.f32 	%f228, %f226, %f227;
	ld.global.f32 	%f229, [%rd141+12];
	add.f32 	%f257, %f228, %f229;
	add.s32 	%r238, %r238, 4;
$L__BB3_68:
	setp.eq.s32 	%p59, %r70, 0;
	@%p59 bra 	$L__BB3_72;
	setp.eq.s32 	%p60, %r70, 1;
	add.s32 	%r214, %r73, %r238;
	mul.wide.s32 	%rd142, %r214, 4;
	add.s64 	%rd7, %rd1, %rd142;
	ld.global.f32 	%f230, [%rd7];
	add.f32 	%f257, %f257, %f230;
	@%p60 bra 	$L__BB3_72;
	setp.eq.s32 	%p61, %r70, 2;
	ld.global.f32 	%f231, [%rd7+4];
	add.f32 	%f257, %f257, %f231;
	@%p61 bra 	$L__BB3_72;
	ld.global.f32 	%f232, [%rd7+8];
	add.f32 	%f257, %f257, %f232;
$L__BB3_72:
	mul.f32 	%f233, %f46, %f257;
	add.s32 	%r215, %r64, %r234;
	mul.wide.s32 	%rd143, %r215, 4;
	add.s64 	%rd144, %rd2, %rd143;
	st.global.f32 	[%rd144], %f233;
	add.s32 	%r234, %r234, 1;
	setp.eq.s32 	%p62, %r234, %r97;
	@%p62 bra 	$L__BB3_84;
	bra.uni 	$L__BB3_59;
$L__BB3_73:
	mul.f32 	%f45, %f46, 0f00000000;
	add.s32 	%r200, %r97, -1;
	and.b32  	%r84, %r97, 7;
	setp.lt.u32 	%p45, %r200, 7;
	mov.b32 	%r242, 0;
	@%p45 bra 	$L__BB3_76;
	and.b32  	%r242, %r97, 2147483640;
	mov.b32 	%r240, 0;
$L__BB3_75:
	.pragma "nounroll";
	add.s32 	%r202, %r64, %r240;
	mul.wide.s32 	%rd128, %r202, 4;
	add.s64 	%rd129, %rd2, %rd128;
	st.global.f32 	[%rd129], %f45;
	st.global.f32 	[%rd129+4], %f45;
	st.global.f32 	[%rd129+8], %f45;
	st.global.f32 	[%rd129+12], %f45;
	st.global.f32 	[%rd129+16], %f45;
	st.global.f32 	[%rd129+20], %f45;
	st.global.f32 	[%rd129+24], %f45;
	st.global.f32 	[%rd129+28], %f45;
	add.s32 	%r240, %r240, 8;
	setp.ne.s32 	%p46, %r240, %r242;
	@%p46 bra 	$L__BB3_75;
$L__BB3_76:
	setp.eq.s32 	%p47, %r84, 0;
	@%p47 bra 	$L__BB3_84;
	and.b32  	%r89, %r97, 3;
	setp.lt.u32 	%p48, %r84, 4;
	@%p48 bra 	$L__BB3_79;
	add.s32 	%r203, %r64, %r242;
	mul.wide.s32 	%rd130, %r203, 4;
	add.s64 	%rd131, %rd2, %rd130;
	st.global.f32 	[%rd131], %f45;
	st.global.f32 	[%rd131+4], %f45;
	st.global.f32 	[%rd131+8], %f45;
	st.global.f32 	[%rd131+12], %f45;
	add.s32 	%r242, %r242, 4;
$L__BB3_79:
	setp.eq.s32 	%p49, %r89, 0;
	@%p49 bra 	$L__BB3_84;
	setp.eq.s32 	%p50, %r89, 1;
	@%p50 bra 	$L__BB3_82;
	add.s32 	%r204, %r64, %r242;
	mul.wide.s32 	%rd132, %r204, 4;
	add.s64 	%rd133, %rd2, %rd132;
	st.global.f32 	[%rd133], %f45;
	st.global.f32 	[%rd133+4], %f45;
	add.s32 	%r242, %r242, 2;
$L__BB3_82:
	and.b32  	%r205, %r97, 1;
	setp.eq.b32 	%p51, %r205, 1;
	not.pred 	%p52, %p51;
	@%p52 bra 	$L__BB3_84;
	add.s32 	%r206, %r64, %r242;
	mul.wide.s32 	%rd134, %r206, 4;
	add.s64 	%rd135, %rd2, %rd134;
	st.global.f32 	[%rd135], %f45;
$L__BB3_84:
	ret;

}


// ===== COMPILED SASS (sm_100) =====

	.target	sm_100

	.elftype	@"ET_EXEC"


//--------------------- .note.nv.tkinfo           --------------------------
	.section	.note.nv.tkinfo,"",@"SHT_NOTE"
	.sectionflags	@"SHF_NOTE_NV_TKINFO"
	.tkinfo
        /*0018*/ 	.word	0x00000002
        /*0030*/ 	.string	""
        /*0030*/ 	.string	"ptxas"
        /*0030*/ 	.string	"Cuda compilation tools, release 13.0, V13.0.88"
        /*0030*/ 	.string	"Build cuda_13.0.r13.0/compiler.36424714_0"
        /*0030*/ 	.string	"-arch sm_100 -m 64 "



//--------------------- .note.nv.cuinfo           --------------------------
	.section	.note.nv.cuinfo,"",@"SHT_NOTE"
	.sectionflags	@"SHF_NOTE_NV_CUINFO"
        /*0018*/ 	.short	0x0002
        /*001a*/ 	.short	0x0064
        /*001c*/ 	.short	0x0082
	.zero		2


//--------------------- .nv.info                  --------------------------
	.section	.nv.info,"",@"SHT_CUDA_INFO"
	.align	4


	//----- nvinfo : EIATTR_REGCOUNT
	.align		4
        /*0000*/ 	.byte	0x04, 0x2f
        /*0002*/ 	.short	(.L_1 - .L_0)
	.align		4
.L_0:
        /*0004*/ 	.word	index@(_Z8func1_cuPfPiS_S_S_S_iiii)
        /*0008*/ 	.word	0x00000020


	//----- nvinfo : EIATTR_FRAME_SIZE
	.align		4
.L_1:
        /*000c*/ 	.byte	0x04, 0x11
        /*000e*/ 	.short	(.L_3 - .L_2)
	.align		4
.L_2:
        /*0010*/ 	.word	index@($__internal_2_$__cuda_sm20_sqrt_rn_f32_slowpath)
        /*0014*/ 	.word	0x00000000


	//----- nvinfo : EIATTR_FRAME_SIZE
	.align		4
.L_3:
        /*0018*/ 	.byte	0x04, 0x11
        /*001a*/ 	.short	(.L_5 - .L_4)
	.align		4
.L_4:
        /*001c*/ 	.word	index@(_Z8func1_cuPfPiS_S_S_S_iiii)
        /*0020*/ 	.word	0x00000000


	//----- nvinfo : EIATTR_REGCOUNT
	.align		4
.L_5:
        /*0024*/ 	.byte	0x04, 0x2f
        /*0026*/ 	.short	(.L_7 - .L_6)
	.align		4
.L_6:
        /*0028*/ 	.word	index@(_Z8func2_cuPfS_PiS0_S_iiiiiiii)
        /*002c*/ 	.word	0x00000020


	//----- nvinfo : EIATTR_FRAME_SIZE
	.align		4
.L_7:
        /*0030*/ 	.byte	0x04, 0x11
        /*0032*/ 	.short	(.L_9 - .L_8)
	.align		4
.L_8:
        /*0034*/ 	.word	index@(_Z8func2_cuPfS_PiS0_S_iiiiiiii)
        /*0038*/ 	.word	0x00000000


	//----- nvinfo : EIATTR_REGCOUNT
	.align		4
.L_9:
        /*003c*/ 	.byte	0x04, 0x2f
        /*003e*/ 	.short	(.L_11 - .L_10)
	.align		4
.L_10:
        /*0040*/ 	.word	index@(_Z8func3_cuPfS_S_iiiii)
        /*0044*/ 	.word	0x00000024


	//----- nvinfo : EIATTR_FRAME_SIZE
	.align		4
.L_11:
        /*0048*/ 	.byte	0x04, 0x11
        /*004a*/ 	.short	(.L_13 - .L_12)
	.align		4
.L_12:
        /*004c*/ 	.word	index@($__internal_1_$__cuda_sm3x_div_rn_noftz_f32_slowpath)
        /*0050*/ 	.word	0x00000000


	//----- nvinfo : EIATTR_FRAME_SIZE
	.align		4
.L_13:
        /*0054*/ 	.byte	0x04, 0x11
        /*0056*/ 	.short	(.L_15 - .L_14)
	.align		4
.L_14:
        /*0058*/ 	.word	index@($__internal_0_$__cuda_sm20_sqrt_rn_f32_slowpath)
        /*005c*/ 	.word	0x00000000


	//----- nvinfo : EIATTR_FRAME_SIZE
	.align		4
.L_15:
        /*0060*/ 	.byte	0x04, 0x11
        /*0062*/ 	.short	(.L_17 - .L_16)
	.align		4
.L_16:
        /*0064*/ 	.word	index@(_Z8func3_cuPfS_S_iiiii)
        /*0068*/ 	.word	0x00000000


	//----- nvinfo : EIATTR_REGCOUNT
	.align		4
.L_17:
        /*006c*/ 	.byte	0x04, 0x2f
        /*006e*/ 	.short	(.L_19 - .L_18)
	.align		4
.L_18:
        /*0070*/ 	.word	index@(_Z8func4_cuPfS_iiiiiiff)
        /*0074*/ 	.word	0x00000020


	//----- nvinfo : EIATTR_FRAME_SIZE
	.align		4
.L_19:
        /*0078*/ 	.byte	0x04, 0x11
        /*007a*/ 	.short	(.L_21 - .L_20)
	.align		4
.L_20:
        /*007c*/ 	.word	index@(_Z8func4_cuPfS_iiiiiiff)
        /*0080*/ 	.word	0x00000000


	//----- nvinfo : EIATTR_MIN_STACK_SIZE
	.align		4
.L_21:
        /*0084*/ 	.byte	0x04, 0x12
        /*0086*/ 	.short	(.L_23 - .L_22)
	.align		4
.L_22:
        /*0088*/ 	.word	index@(_Z8func4_cuPfS_iiiiiiff)
        /*008c*/ 	.word	0x00000000


	//----- nvinfo : EIATTR_MIN_STACK_SIZE
	.align		4
.L_23:
        /*0090*/ 	.byte	0x04, 0x12
        /*0092*/ 	.short	(.L_25 - .L_24)
	.align		4
.L_24:
        /*0094*/ 	.word	index@(_Z8func3_cuPfS_S_iiiii)
        /*0098*/ 	.word	0x00000000


	//----- nvinfo : EIATTR_MIN_STACK_SIZE
	.align		4
.L_25:
        /*009c*/ 	.byte	0x04, 0x12
        /*009e*/ 	.short	(.L_27 - .L_26)
	.align		4
.L_26:
        /*00a0*/ 	.word	index@(_Z8func2_cuPfS_PiS0_S_iiiiiiii)
        /*00a4*/ 	.word	0x00000000


	//----- nvinfo : EIATTR_MIN_STACK_SIZE
	.align		4
.L_27:
        /*00a8*/ 	.byte	0x04, 0x12
        /*00aa*/ 	.short	(.L_29 - .L_28)
	.align		4
.L_28:
        /*00ac*/ 	.word	index@(_Z8func1_cuPfPiS_S_S_S_iiii)
        /*00b0*/ 	.word	0x00000000
.L_29:


//--------------------- .nv.compat                --------------------------
	.section	.nv.compat,"",@"SHT_CUDA_COMPAT_INFO"
	.align	4
        /*0000*/ 	.byte	0x02, 0x09, 0x00, 0x00, 0x02, 0x02, 0x01, 0x00, 0x02, 0x05, 0x05, 0x00, 0x03, 0x07, 0x01, 0x01
        /*0010*/ 	.byte	0x02, 0x03, 0x00, 0x00, 0x02, 0x06, 0x01, 0x00, 0x04, 0x0b, 0x08, 0x00, 0x01, 0x00, 0x00, 0x00
        /*0020*/ 	.byte	0x00, 0x00, 0x00, 0x00


//--------------------- .nv.info._Z8func4_cuPfS_iiiiiiff --------------------------
	.section	.nv.info._Z8func4_cuPfS_iiiiiiff,"",@"SHT_CUDA_INFO"
	.sectionflags	@""
	.align	4


	//----- nvinfo : EIATTR_CUDA_API_VERSION
	.align		4
        /*0000*/ 	.byte	0x04, 0x37
        /*0002*/ 	.short	(.L_31 - .L_30)
.L_30:
        /*0004*/ 	.word	0x00000082


	//----- nvinfo : EIATTR_KPARAM_INFO
	.align		4
.L_31:
        /*0008*/ 	.byte	0x04, 0x17
        /*000a*/ 	.short	(.L_33 - .L_32)
.L_32:
        /*000c*/ 	.word	0x00000000
        /*0010*/ 	.short	0x0009
        /*0012*/ 	.short	0x002c
        /*0014*/ 	.byte	0x00, 0xf0, 0x11, 0x00


	//----- nvinfo : EIATTR_KPARAM_INFO
	.align		4
.L_33:
        /*0018*/ 	.byte	0x04, 0x17
        /*001a*/ 	.short	(.L_35 - .L_34)
.L_34:
        /*001c*/ 	.word	0x00000000
        /*0020*/ 	.short	0x0008
        /*0022*/ 	.short	0x0028
        /*0024*/ 	.byte	0x00, 0xf0, 0x11, 0x00


	//----- nvinfo : EIATTR_KPARAM_INFO
	.align		4
.L_35:
        /*0028*/ 	.byte	0x04, 0x17
        /*002a*/ 	.short	(.L_37 - .L_36)
.L_36:
        /*002c*/ 	.word	0x00000000
        /*0030*/ 	.short	0x0007
        /*0032*/ 	.short	0x0024
        /*0034*/ 	.byte	0x00, 0xf0, 0x11, 0x00


	//----- nvinfo : EIATTR_KPARAM_INFO
	.align		4
.L_37:
        /*0038*/ 	.byte	0x04, 0x17
        /*003a*/ 	.short	(.L_39 - .L_38)
.L_38:
        /*003c*/ 	.word	0x00000000
        /*0040*/ 	.short	0x0006
        /*0042*/ 	.short	0x0020
        /*0044*/ 	.byte	0x00, 0xf0, 0x11, 0x00


	//----- nvinfo : EIATTR_KPARAM_INFO
	.align		4
.L_39:
        /*0048*/ 	.byte	0x04, 0x17
        /*004a*/ 	.short	(.L_41 - .L_40)
.L_40:
        /*004c*/ 	.word	0x00000000
        /*0050*/ 	.short	0x0005
        /*0052*/ 	.short	0x001c
        /*0054*/ 	.byte	0x00, 0xf0, 0x11, 0x00


	//----- nvinfo : EIATTR_KPARAM_INFO
	.align		4
.L_41:
        /*0058*/ 	.byte	0x04, 0x17
        /*005a*/ 	.short	(.L_43 - .L_42)
.L_42:
        /*005c*/ 	.word	0x00000000
        /*0060*/ 	.short	0x0004
        /*0062*/ 	.short	0x0018
        /*0064*/ 	.byte	0x00, 0xf0, 0x11, 0x00


	//----- nvinfo : EIATTR_KPARAM_INFO
	.align		4
.L_43:
        /*0068*/ 	.byte	0x04, 0x17
        /*006a*/ 	.short	(.L_45 - .L_44)
.L_44:
        /*006c*/ 	.word	0x00000000
        /*0070*/ 	.short	0x0003
        /*0072*/ 	.short	0x0014
        /*0074*/ 	.byte	0x00, 0xf0, 0x11, 0x00


	//----- nvinfo : EIATTR_KPARAM_INFO
	.align		4
.L_45:
        /*0078*/ 	.byte	0x04, 0x17
        /*007a*/ 	.short	(.L_47 - .L_46)
.L_46:
        /*007c*/ 	.word	0x00000000
        /*0080*/ 	.short	0x0002
        /*0082*/ 	.short	0x0010
        /*0084*/ 	.byte	0x00, 0xf0, 0x11, 0x00


	//----- nvinfo : EIATTR_KPARAM_INFO
	.align		4
.L_47:
        /*0088*/ 	.byte	0x04, 0x17
        /*008a*/ 	.short	(.L_49 - .L_48)
.L_48:
        /*008c*/ 	.word	0x00000000
        /*0090*/ 	.short	0x0001
        /*0092*/ 	.short	0x0008
        /*0094*/ 	.byte	0x00, 0xf5, 0x21, 0x00


	//----- nvinfo : EIATTR_KPARAM_INFO
	.align		4
.L_49:
        /*0098*/ 	.byte	0x04, 0x17
        /*009a*/ 	.short	(.L_51 - .L_50)
.L_50:
        /*009c*/ 	.word	0x00000000
        /*00a0*/ 	.short	0x0000
        /*00a2*/ 	.short	0x0000
        /*00a4*/ 	.byte	0x00, 0xf5, 0x21, 0x00


	//----- nvinfo : EIATTR_SPARSE_MMA_MASK
	.align		4
.L_51:
        /*00a8*/ 	.byte	0x03, 0x50
        /*00aa*/ 	.short	0x0000


	//----- nvinfo : EIATTR_MAXREG_COUNT
	.align		4
        /*00ac*/ 	.byte	0x03, 0x1b
        /*00ae*/ 	.short	0x00ff


	//----- nvinfo : EIATTR_MERCURY_ISA_VERSION
	.align		4
        /*00b0*/ 	.byte	0x03, 0x5f
        /*00b2*/ 	.short	0x0101


	//----- nvinfo : EIATTR_VRC_CTA_INIT_COUNT
	.align		4
        /*00b4*/ 	.byte	0x02, 0x4a
	.zero		1
	.zero		1


	//----- nvinfo : EIATTR_EXIT_INSTR_OFFSETS
	.align		4
        /*00b8*/ 	.byte	0x04, 0x1c
        /*00ba*/ 	.short	(.L_53 - .L_52)


	//   ....[0]....
.L_52:
        /*00bc*/ 	.word	0x000000d0


	//   ....[1]....
        /*00c0*/ 	.word	0x00001ee0


	//   ....[2]....
        /*00c4*/ 	.word	0x000026e0


	//   ....[3]....
        /*00c8*/ 	.word	0x00002880


	//   ....[4]....
        /*00cc*/ 	.word	0x00002950


	//   ....[5]....
        /*00d0*/ 	.word	0x000029e0


	//   ....[6]....
        /*00d4*/ 	.word	0x00002a40


	//----- nvinfo : EIATTR_CBANK_PARAM_SIZE
	.align		4
.L_53:
        /*00d8*/ 	.byte	0x03, 0x19
        /*00da*/ 	.short	0x0030


	//----- nvinfo : EIATTR_PARAM_CBANK
	.align		4
        /*00dc*/ 	.byte	0x04, 0x0a
        /*00de*/ 	.short	(.L_55 - .L_54)
	.align		4
.L_54:
        /*00e0*/ 	.word	index@(.nv.constant0._Z8func4_cuPfS_iiiiiiff)
        /*00e4*/ 	.short	0x0380
        /*00e6*/ 	.short	0x0030


	//----- nvinfo : EIATTR_SW_WAR
	.align		4
.L_55:
        /*00e8*/ 	.byte	0x04, 0x36
        /*00ea*/ 	.short	(.L_57 - .L_56)
.L_56:
        /*00ec*/ 	.word	0x00000008
.L_57:


//--------------------- .nv.info._Z8func3_cuPfS_S_iiiii --------------------------
	.section	.nv.info._Z8func3_cuPfS_S_iiiii,"",@"SHT_CUDA_INFO"
	.sectionflags	@""
	.align	4


	//----- nvinfo : EIATTR_CUDA_API_VERSION
	.align		4
        /*0000*/ 	.byte	0x04, 0x37
        /*0002*/ 	.short	(.L_59 - .L_58)
.L_58:
        /*0004*/ 	.word	0x00000082


	//----- nvinfo : EIATTR_KPARAM_INFO
	.align		4
.L_59:
        /*0008*/ 	.byte	0x04, 0x17
        /*000a*/ 	.short	(.L_61 - .L_60)
.L_60:
        /*000c*/ 	.word	0x00000000
        /*0010*/ 	.short	0x0007
        /*0012*/ 	.short	0x0028
        /*0014*/ 	.byte	0x00, 0xf0, 0x11, 0x00


	//----- nvinfo : EIATTR_KPARAM_INFO
	.align		4
.L_61:
        /*0018*/ 	.byte	0x04, 0x17
        /*001a*/ 	.short	(.L_63 - .L_62)
.L_62:
        /*001c*/ 	.word	0x00000000
        /*0020*/ 	.short	0x0006
        /*0022*/ 	.short	0x0024
        /*0024*/ 	.byte	0x00, 0xf0, 0x11, 0x00


	//----- nvinfo : EIATTR_KPARAM_INFO
	.align		4
.L_63:
        /*0028*/ 	.byte	0x04, 0x17
        /*002a*/ 	.short	(.L_65 - .L_64)
.L_64:
        /*002c*/ 	.word	0x00000000
        /*0030*/ 	.short	0x0005
        /*0032*/ 	.short	0x0020
        /*0034*/ 	.byte	0x00, 0xf0, 0x11, 0x00


	//----- nvinfo : EIATTR_KPARAM_INFO
	.align		4
.L_65:
        /*0038*/ 	.byte	0x04, 0x17
        /*003a*/ 	.short	(.L_67 - .L_66)
.L_66:
        /*003c*/ 	.word	0x00000000
        /*0040*/ 	.short	0x0004
        /*0042*/ 	.short	0x001c
        /*0044*/ 	.byte	0x00, 0xf0, 0x11, 0x00


	//----- nvinfo : EIATTR_KPARAM_INFO
	.align		4
.L_67:
        /*0048*/ 	.byte	0x04, 0x17
        /*004a*/ 	.short	(.L_69 - .L_68)
.L_68:
        /*004c*/ 	.word	0x00000000
        /*0050*/ 	.short	0x0003
        /*0052*/ 	.short	0x0018
        /*0054*/ 	.byte	0x00, 0xf0, 0x11, 0x00


	//----- nvinfo : EIATTR_KPARAM_INFO
	.align		4
.L_69:
        /*0058*/ 	.byte	0x04, 0x17
        /*005a*/ 	.short	(.L_71 - .L_70)
.L_70:
        /*005c*/ 	.word	0x00000000
        /*0060*/ 	.short	0x0002
        /*0062*/ 	.short	0x0010
        /*0064*/ 	.byte	0x00, 0xf5, 0x21, 0x00


	//----- nvinfo : EIATTR_KPARAM_INFO
	.align		4
.L_71:
        /*0068*/ 	.byte	0x04, 0x17
        /*006a*/ 	.short	(.L_73 - .L_72)
.L_72:
        /*006c*/ 	.word	0x00000000
        /*0070*/ 	.short	0x0001
        /*0072*/ 	.short	0x0008
        /*0074*/ 	.byte	0x00, 0xf5, 0x21, 0x00


	//----- nvinfo : EIATTR_KPARAM_INFO
	.align		4
.L_73:
        /*0078*/ 	.byte	0x04, 0x17
        /*007a*/ 	.short	(.L_75 - .L_74)
.L_74:
        /*007c*/ 	.word	0x00000000
        /*0080*/ 	.short	0x0000
        /*0082*/ 	.short	0x0000
        /*0084*/ 	.byte	0x00, 0xf5, 0x21, 0x00


	//----- nvinfo : EIATTR_SPARSE_MMA_MASK
	.align		4
.L_75:
        /*0088*/ 	.byte	0x03, 0x50
        /*008a*/ 	.short	0x0000


	//----- nvinfo : EIATTR_MAXREG_COUNT
	.align		4
        /*008c*/ 	.byte	0x03, 0x1b
        /*008e*/ 	.short	0x00ff


	//----- nvinfo : EIATTR_MERCURY_ISA_VERSION
	.align		4
        /*0090*/ 	.byte	0x03, 0x5f
        /*0092*/ 	.short	0x0101


	//----- nvinfo : EIATTR_VRC_CTA_INIT_COUNT
	.align		4
        /*0094*/ 	.byte	0x02, 0x4a
	.zero		1
	.zero		1


	//----- nvinfo : EIATTR_EXIT_INSTR_OFFSETS
	.align		4
        /*0098*/ 	.byte	0x04, 0x1c
        /*009a*/ 	.short	(.L_77 - .L_76)


	//   ....[0]....
.L_76:
        /*009c*/ 	.word	0x000000d0


	//   ....[1]....
        /*00a0*/ 	.word	0x00005700


	//   ....[2]....
        /*00a4*/ 	.word	0x00007000


	//   ....[3]....
        /*00a8*/ 	.word	0x000071e0


	//----- nvinfo : EIATTR_CRS_STACK_SIZE
	.align		4
.L_77:
        /*00ac*/ 	.byte	0x04, 0x1e
        /*00ae*/ 	.short	(.L_79 - .L_78)
.L_78:
        /*00b0*/ 	.word	0x00000000


	//----- nvinfo : EIATTR_CBANK_PARAM_SIZE
	.align		4
.L_79:
        /*00b4*/ 	.byte	0x03, 0x19
        /*00b6*/ 	.short	0x002c


	//----- nvinfo : EIATTR_PARAM_CBANK
	.align		4
        /*00b8*/ 	.byte	0x04, 0x0a
        /*00ba*/ 	.short	(.L_81 - .L_80)
	.align		4
.L_80:
        /*00bc*/ 	.word	index@(.nv.constant0._Z8func3_cuPfS_S_iiiii)
        /*00c0*/ 	.short	0x0380
        /*00c2*/ 	.short	0x002c


	//----- nvinfo : EIATTR_SW_WAR
	.align		4
.L_81:
        /*00c4*/ 	.byte	0x04, 0x36
        /*00c6*/ 	.short	(.L_83 - .L_82)
.L_82:
        /*00c8*/ 	.word	0x00000008
.L_83:


//--------------------- .nv.info._Z8func2_cuPfS_PiS0_S_iiiiiiii --------------------------
	.section	.nv.info._Z8func2_cuPfS_PiS0_S_iiiiiiii,"",@"SHT_CUDA_INFO"
	.sectionflags	@""
	.align	4


	//----- nvinfo : EIATTR_CUDA_API_VERSION
	.align		4
        /*0000*/ 	.byte	0x04, 0x37
        /*0002*/ 	.short	(.L_85 - .L_84)
.L_84:
        /*0004*/ 	.word	0x00000082


	//----- nvinfo : EIATTR_KPARAM_INFO
	.align		4
.L_85:
        /*0008*/ 	.byte	0x04, 0x17
        /*000a*/ 	.short	(.L_87 - .L_86)
.L_86:
        /*000c*/ 	.word	0x00000000
        /*0010*/ 	.short	0x000c
        /*0012*/ 	.short	0x0044
        /*0014*/ 	.byte	0x00, 0xf0, 0x11, 0x00


	//----- nvinfo : EIATTR_KPARAM_INFO
	.align		4
.L_87:
        /*0018*/ 	.byte	0x04, 0x17
        /*001a*/ 	.short	(.L_89 - .L_88)
.L_88:
        /*001c*/ 	.word	0x00000000
        /*0020*/ 	.short	0x000b
        /*0022*/ 	.short	0x0040
        /*0024*/ 	.byte	0x00, 0xf0, 0x11, 0x00


	//----- nvinfo : EIATTR_KPARAM_INFO
	.align		4
.L_89:
        /*0028*/ 	.byte	0x04, 0x17
        /*002a*/ 	.short	(.L_91 - .L_90)
.L_90:
        /*002c*/ 	.word	0x00000000
        /*0030*/ 	.short	0x000a
        /*0032*/ 	.short	0x003c
        /*0034*/ 	.byte	0x00, 0xf0, 0x11, 0x00


	//----- nvinfo : EIATTR_KPARAM_INFO
	.align		4
.L_91:
        /*0038*/ 	.byte	0x04, 0x17
        /*003a*/ 	.short	(.L_93 - .L_92)
.L_92:
        /*003c*/ 	.word	0x00000000
        /*0040*/ 	.short	0x0009
        /*0042*/ 	.short	0x0038
        /*0044*/ 	.byte	0x00, 0xf0, 0x11, 0x00


	//----- nvinfo : EIATTR_KPARAM_INFO
	.align		4
.L_93:
        /*0048*/ 	.byte	0x04, 0x17
        /*004a*/ 	.short	(.L_95 - .L_94)
.L_94:
        /*004c*/ 	.word	0x00000000
        /*0050*/ 	.short	0x0008
        /*0052*/ 	.short	0x0034
        /*0054*/ 	.byte	0x00, 0xf0, 0x11, 0x00


	//----- nvinfo : EIATTR_KPARAM_INFO
	.align		4
.L_95:
        /*0058*/ 	.byte	0x04, 0x17
        /*005a*/ 	.short	(.L_97 - .L_96)
.L_96:
        /*005c*/ 	.word	0x00000000
        /*0060*/ 	.short	0x0007
        /*0062*/ 	.short	0x0030
        /*0064*/ 	.byte	0x00, 0xf0, 0x11, 0x00


	//----- nvinfo : EIATTR_KPARAM_INFO
	.align		4
.L_97:
        /*0068*/ 	.byte	0x04, 0x17
        /*006a*/ 	.short	(.L_99 - .L_98)
.L_98:
        /*006c*/ 	.word	0x00000000
        /*0070*/ 	.short	0x0006
        /*0072*/ 	.short	0x002c
        /*0074*/ 	.byte	0x00, 0xf0, 0x11, 0x00


	//----- nvinfo : EIATTR_KPARAM_INFO
	.align		4
.L_99:
        /*0078*/ 	.byte	0x04, 0x17
        /*007a*/ 	.short	(.L_101 - .L_100)
.L_100:
        /*007c*/ 	.word	0x00000000
        /*0080*/ 	.short	0x0005
        /*0082*/ 	.short	0x0028
        /*0084*/ 	.byte	0x00, 0xf0, 0x11, 0x00


	//----- nvinfo : EIATTR_KPARAM_INFO
	.align		4
.L_101:
        /*0088*/ 	.byte	0x04, 0x17
        /*008a*/ 	.short	(.L_103 - .L_102)
.L_102:
        /*008c*/ 	.word	0x00000000
        /*0090*/ 	.short	0x0004
        /*0092*/ 	.short	0x0020
        /*0094*/ 	.byte	0x00, 0xf5, 0x21, 0x00


	//----- nvinfo : EIATTR_KPARAM_INFO
	.align		4
.L_103:
        /*0098*/ 	.byte	0x04, 0x17
        /*009a*/ 	.short	(.L_105 - .L_104)
.L_104:
        /*009c*/ 	.word	0x00000000
        /*00a0*/ 	.short	0x0003
        /*00a2*/ 	.short	0x0018
        /*00a4*/ 	.byte	0x00, 0xf5, 0x21, 0x00


	//----- nvinfo : EIATTR_KPARAM_INFO
	.align		4
.L_105:
        /*00a8*/ 	.byte	0x04, 0x17
        /*00aa*/ 	.short	(.L_107 - .L_106)
.L_106:
        /*00ac*/ 	.word	0x00000000
        /*00b0*/ 	.short	0x0002
        /*00b2*/ 	.short	0x0010
        /*00b4*/ 	.byte	0x00, 0xf5, 0x21, 0x00


	//----- nvinfo : EIATTR_KPARAM_INFO
	.align		4
.L_107:
        /*00b8*/ 	.byte	0x04, 0x17
        /*00ba*/ 	.short	(.L_109 - .L_108)
.L_108:
        /*00bc*/ 	.word	0x00000000
        /*00c0*/ 	.short	0x0001
        /*00c2*/ 	.short	0x0008
        /*00c4*/ 	.byte	0x00, 0xf5, 0x21, 0x00


	//----- nvinfo : EIATTR_KPARAM_INFO
	.align		4
.L_109:
        /*00c8*/ 	.byte	0x04, 0x17
        /*00ca*/ 	.short	(.L_111 - .L_110)
.L_110:
        /*00cc*/ 	.word	0x00000000
        /*00d0*/ 	.short	0x0000
        /*00d2*/ 	.short	0x0000
        /*00d4*/ 	.byte	0x00, 0xf5, 0x21, 0x00


	//----- nvinfo : EIATTR_SPARSE_MMA_MASK
	.align		4
.L_111:
        /*00d8*/ 	.byte	0x03, 0x50
        /*00da*/ 	.short	0x0000


	//----- nvinfo : EIATTR_MAXREG_COUNT
	.align		4
        /*00dc*/ 	.byte	0x03, 0x1b
        /*00de*/ 	.short	0x00ff


	//----- nvinfo : EIATTR_MERCURY_ISA_VERSION
	.align		4
        /*00e0*/ 	.byte	0x03, 0x5f
        /*00e2*/ 	.short	0x0101


	//----- nvinfo : EIATTR_VRC_CTA_INIT_COUNT
	.align		4
        /*00e4*/ 	.byte	0x02, 0x4a
	.zero		1
	.zero		1


	//----- nvinfo : EIATTR_EXIT_INSTR_OFFSETS
	.align		4
        /*00e8*/ 	.byte	0x04, 0x1c
        /*00ea*/ 	.short	(.L_113 - .L_112)


	//   ....[0]....
.L_112:
        /*00ec*/ 	.word	0x00000090


	//   ....[1]....
        /*00f0*/ 	.word	0x00000220


	//   ....[2]....
        /*00f4*/ 	.word	0x00000ba0


	//----- nvinfo : EIATTR_CRS_STACK_SIZE
	.align		4
.L_113:
        /*00f8*/ 	.byte	0x04, 0x1e
        /*00fa*/ 	.short	(.L_115 - .L_114)
.L_114:
        /*00fc*/ 	.word	0x00000000


	//----- nvinfo : EIATTR_CBANK_PARAM_SIZE
	.align		4
.L_115:
        /*0100*/ 	.byte	0x03, 0x19
        /*0102*/ 	.short	0x0048


	//----- nvinfo : EIATTR_PARAM_CBANK
	.align		4
        /*0104*/ 	.byte	0x04, 0x0a
        /*0106*/ 	.short	(.L_117 - .L_116)
	.align		4
.L_116:
        /*0108*/ 	.word	index@(.nv.constant0._Z8func2_cuPfS_PiS0_S_iiiiiiii)
        /*010c*/ 	.short	0x0380
        /*010e*/ 	.short	0x0048


	//----- nvinfo : EIATTR_SW_WAR
	.align		4
.L_117:
        /*0110*/ 	.byte	0x04, 0x36
        /*0112*/ 	.short	(.L_119 - .L_118)
.L_118:
        /*0114*/ 	.word	0x00000008
.L_119:


//--------------------- .nv.info._Z8func1_cuPfPiS_S_S_S_iiii --------------------------
	.section	.nv.info._Z8func1_cuPfPiS_S_S_S_iiii,"",@"SHT_CUDA_INFO"
	.sectionflags	@""
	.align	4


	//----- nvinfo : EIATTR_CUDA_API_VERSION
	.align		4
        /*0000*/ 	.byte	0x04, 0x37
        /*0002*/ 	.short	(.L_121 - .L_120)
.L_120:
        /*0004*/ 	.word	0x00000082


	//----- nvinfo : EIATTR_KPARAM_INFO
	.align		4
.L_121:
        /*0008*/ 	.byte	0x04, 0x17
        /*000a*/ 	.short	(.L_123 - .L_122)
.L_122:
        /*000c*/ 	.word	0x00000000
        /*0010*/ 	.short	0x0009
        /*0012*/ 	.short	0x003c
        /*0014*/ 	.byte	0x00, 0xf0, 0x11, 0x00


	//----- nvinfo : EIATTR_KPARAM_INFO
	.align		4
.L_123:
        /*0018*/ 	.byte	0x04, 0x17
        /*001a*/ 	.short	(.L_125 - .L_124)
.L_124:
        /*001c*/ 	.word	0x00000000
        /*0020*/ 	.short	0x0008
        /*0022*/ 	.short	0x0038
        /*0024*/ 	.byte	0x00, 0xf0, 0x11, 0x00


	//----- nvinfo : EIATTR_KPARAM_INFO
	.align		4
.L_125:
        /*0028*/ 	.byte	0x04, 0x17
        /*002a*/ 	.short	(.L_127 - .L_126)
.L_126:
        /*002c*/ 	.word	0x00000000
        /*0030*/ 	.short	0x0007
        /*0032*/ 	.short	0x0034
        /*0034*/ 	.byte	0x00, 0xf0, 0x11, 0x00


	//----- nvinfo : EIATTR_KPARAM_INFO
	.align		4
.L_127:
        /*0038*/ 	.byte	0x04, 0x17
        /*003a*/ 	.short	(.L_129 - .L_128)
.L_128:
        /*003c*/ 	.word	0x00000000
        /*0040*/ 	.short	0x0006
        /*0042*/ 	.short	0x0030
        /*0044*/ 	.byte	0x00, 0xf0, 0x11, 0x00


	//----- nvinfo : EIATTR_KPARAM_INFO
	.align		4
.L_129:
        /*0048*/ 	.byte	0x04, 0x17
        /*004a*/ 	.short	(.L_131 - .L_130)
.L_130:
        /*004c*/ 	.word	0x00000000
        /*0050*/ 	.short	0x0005
        /*0052*/ 	.short	0x0028
        /*0054*/ 	.byte	0x00, 0xf5, 0x21, 0x00


	//----- nvinfo : EIATTR_KPARAM_INFO
	.align		4
.L_131:
        /*0058*/ 	.byte	0x04, 0x17
        /*005a*/ 	.short	(.L_133 - .L_132)
.L_132:
        /*005c*/ 	.word	0x00000000
        /*0060*/ 	.short	0x0004
        /*0062*/ 	.short	0x0020
        /*0064*/ 	.byte	0x00, 0xf5, 0x21, 0x00


	//----- nvinfo : EIATTR_KPARAM_INFO
	.align		4
.L_133:
        /*0068*/ 	.byte	0x04, 0x17
        /*006a*/ 	.short	(.L_135 - .L_134)
.L_134:
        /*006c*/ 	.word	0x00000000
        /*0070*/ 	.short	0x0003
        /*0072*/ 	.short	0x0018
        /*0074*/ 	.byte	0x00, 0xf5, 0x21, 0x00


	//----- nvinfo : EIATTR_KPARAM_INFO
	.align		4
.L_135:
        /*0078*/ 	.byte	0x04, 0x17
        /*007a*/ 	.short	(.L_137 - .L_136)
.L_136:
        /*007c*/ 	.word	0x00000000
        /*0080*/ 	.short	0x0002
        /*0082*/ 	.short	0x0010
        /*0084*/ 	.byte	0x00, 0xf5, 0x21, 0x00


	//----- nvinfo : EIATTR_KPARAM_INFO
	.align		4
.L_137:
        /*0088*/ 	.byte	0x04, 0x17
        /*008a*/ 	.short	(.L_139 - .L_138)
.L_138:
        /*008c*/ 	.word	0x00000000
        /*0090*/ 	.short	0x0001
        /*0092*/ 	.short	0x0008
        /*0094*/ 	.byte	0x00, 0xf5, 0x21, 0x00


	//----- nvinfo : EIATTR_KPARAM_INFO
	.align		4
.L_139:
        /*0098*/ 	.byte	0x04, 0x17
        /*009a*/ 	.short	(.L_141 - .L_140)
.L_140:
        /*009c*/ 	.word	0x00000000
        /*00a0*/ 	.short	0x0000
        /*00a2*/ 	.short	0x0000
        /*00a4*/ 	.byte	0x00, 0xf5, 0x21, 0x00


	//----- nvinfo : EIATTR_SPARSE_MMA_MASK
	.align		4
.L_141:
        /*00a8*/ 	.byte	0x03, 0x50
        /*00aa*/ 	.short	0x0000


	//----- nvinfo : EIATTR_MAXREG_COUNT
	.align		4
        /*00ac*/ 	.byte	0x03, 0x1b
        /*00ae*/ 	.short	0x00ff


	//----- nvinfo : EIATTR_MERCURY_ISA_VERSION
	.align		4
        /*00b0*/ 	.byte	0x03, 0x5f
        /*00b2*/ 	.short	0x0101


	//----- nvinfo : EIATTR_VRC_CTA_INIT_COUNT
	.align		4
        /*00b4*/ 	.byte	0x02, 0x4a
	.zero		1
	.zero		1


	//----- nvinfo : EIATTR_EXIT_INSTR_OFFSETS
	.align		4
        /*00b8*/ 	.byte	0x04, 0x1c
        /*00ba*/ 	.short	(.L_143 - .L_142)


	//   ....[0]....
.L_142:
        /*00bc*/ 	.word	0x000000a0


	//   ....[1]....
        /*00c0*/ 	.word	0x00000230


	//   ....[2]....
        /*00c4*/ 	.word	0x00002cf0


	//----- nvinfo : EIATTR_CRS_STACK_SIZE
	.align		4
.L_143:
        /*00c8*/ 	.byte	0x04, 0x1e
        /*00ca*/ 	.short	(.L_145 - .L_144)
.L_144:
        /*00cc*/ 	.word	0x00000000


	//----- nvinfo : EIATTR_CBANK_PARAM_SIZE
	.align		4
.L_145:
        /*00d0*/ 	.byte	0x03, 0x19
        /*00d2*/ 	.short	0x0040


	//----- nvinfo : EIATTR_PARAM_CBANK
	.align		4
        /*00d4*/ 	.byte	0x04, 0x0a
        /*00d6*/ 	.short	(.L_147 - .L_146)
	.align		4
.L_146:
        /*00d8*/ 	.word	index@(.nv.constant0._Z8func1_cuPfPiS_S_S_S_iiii)
        /*00dc*/ 	.short	0x0380
        /*00de*/ 	.short	0x0040


	//----- nvinfo : EIATTR_SW_WAR
	.align		4
.L_147:
        /*00e0*/ 	.byte	0x04, 0x36
        /*00e2*/ 	.short	(.L_149 - .L_148)
.L_148:
        /*00e4*/ 	.word	0x00000008
.L_149:


//--------------------- .nv.callgraph             --------------------------
	.section	.nv.callgraph,"",@"SHT_CUDA_CALLGRAPH"
	.align	4
	.sectionentsize	8
	.align		4
        /*0000*/ 	.word	0x00000000
	.align		4
        /*0004*/ 	.word	0xffffffff
	.align		4
        /*0008*/ 	.word	0x00000000
	.align		4
        /*000c*/ 	.word	0xfffffffe
	.align		4
        /*0010*/ 	.word	0x00000000
	.align		4
        /*0014*/ 	.word	0xfffffffd
	.align		4
        /*0018*/ 	.word	0x00000000
	.align		4
        /*001c*/ 	.word	0xfffffffc


//--------------------- .text._Z8func4_cuPfS_iiiiiiff --------------------------
	.section	.text._Z8func4_cuPfS_iiiiiiff,"ax",@progbits
	.align	128
        .global         _Z8func4_cuPfS_iiiiiiff
        .type           _Z8func4_cuPfS_iiiiiiff,@function
        .size           _Z8func4_cuPfS_iiiiiiff,(.L_x_328 - _Z8func4_cuPfS_iiiiiiff)
        .other          _Z8func4_cuPfS_iiiiiiff,@"STO_CUDA_ENTRY STV_DEFAULT"
_Z8func4_cuPfS_iiiiiiff:
.text._Z8func4_cuPfS_iiiiiiff:
[----:B------:R-:W-:Y:S01]  /*0000*/  LDC R1, c[0x0][0x37c] ;  /* 0x0000df00ff017b82 */ /* 0x000fe20000000800 */
[----:B------:R-:W0:Y:S07]  /*0010*/  S2R R2, SR_TID.Y ;  /* 0x0000000000027919 */ /* 0x000e2e0000002200 */
[----:B------:R-:W1:Y:S01]  /*0020*/  LDC R0, c[0x0][0x360] ;  /* 0x0000d800ff007b82 */ /* 0x000e620000000800 */
[----:B------:R-:W2:Y:S01]  /*0030*/  LDCU UR6, c[0x0][0x398] ;  /* 0x00007300ff0677ac */ /* 0x000ea20008000800 */
[----:B------:R-:W1:Y:S01]  /*0040*/  S2R R5, SR_TID.X ;  /* 0x0000000000057919 */ /* 0x000e620000002100 */
[----:B------:R-:W3:Y:S05]  /*0050*/  LDCU UR8, c[0x0][0x394] ;  /* 0x00007280ff0877ac */ /* 0x000eea0008000800 */
[----:B------:R-:W0:Y:S08]  /*0060*/  S2UR UR5, SR_CTAID.Y ;  /* 0x00000000000579c3 */ /* 0x000e300000002600 */
[----:B------:R-:W0:Y:S08]  /*0070*/  LDC R3, c[0x0][0x364] ;  /* 0x0000d900ff037b82 */ /* 0x000e300000000800 */
[----:B------:R-:W1:Y:S01]  /*0080*/  S2UR UR4, SR_CTAID.X ;  /* 0x00000000000479c3 */ /* 0x000e620000002500 */
[----:B0-----:R-:W-:-:S05]  /*0090*/  IMAD R3, R3, UR5, R2 ;  /* 0x0000000503037c24 */ /* 0x001fca000f8e0202 */
[----:B--2---:R-:W-:Y:S01]  /*00a0*/  ISETP.GE.AND P0, PT, R3, UR6, PT ;  /* 0x0000000603007c0c */ /* 0x004fe2000bf06270 */
[----:B-1----:R-:W-:-:S05]  /*00b0*/  IMAD R0, R0, UR4, R5 ;  /* 0x0000000400007c24 */ /* 0x002fca000f8e0205 */
[----:B---3--:R-:W-:-:S13]  /*00c0*/  ISETP.GE.OR P0, PT, R0, UR8, P0 ;  /* 0x0000000800007c0c */ /* 0x008fda0008706670 */
[----:B------:R-:W-:Y:S05]  /*00d0*/  @P0 EXIT ;  /* 0x000000000000094d */ /* 0x000fea0003800000 */
[----:B------:R-:W0:Y:S01]  /*00e0*/  LDCU UR9, c[0x0][0x3a4] ;  /* 0x00007480ff0977ac */ /* 0x000e220008000800 */
[----:B------:R-:W-:Y:S01]  /*00f0*/  IMAD R2, R3, UR8, R0 ;  /* 0x0000000803027c24 */ /* 0x000fe2000f8e0200 */
[----:B------:R-:W1:Y:S01]  /*0100*/  LDCU UR4, c[0x0][0x390] ;  /* 0x00007200ff0477ac */ /* 0x000e620008000800 */
[----:B------:R-:W2:Y:S01]  /*0110*/  LDCU UR5, c[0x0][0x39c] ;  /* 0x00007380ff0577ac */ /* 0x000ea20008000800 */
[----:B------:R-:W3:Y:S01]  /*0120*/  LDCU.64 UR6, c[0x0][0x358] ;  /* 0x00006b00ff0677ac */ /* 0x000ee20008000a00 */
[----:B0-----:R-:W-:-:S04]  /*0130*/  MOV R9, UR9 ;  /* 0x0000000900097c02 */ /* 0x001fc80008000f00 */
[C---:B------:R-:W-:Y:S01]  /*0140*/  ISETP.GE.AND P0, PT, R9.reuse, 0x1, PT ;  /* 0x000000010900780c */ /* 0x040fe20003f06270 */
[C---:B-1----:R-:W-:Y:S01]  /*0150*/  IMAD R0, R2.reuse, UR4, RZ ;  /* 0x0000000402007c24 */ /* 0x042fe2000f8e02ff */
[----:B------:R-:W-:Y:S01]  /*0160*/  SHF.L.U32 R3, R9, 0x1, RZ ;  /* 0x0000000109037819 */ /* 0x000fe200000006ff */
[----:B--2---:R-:W-:-:S10]  /*0170*/  IMAD R2, R2, UR5, RZ ;  /* 0x0000000502027c24 */ /* 0x004fd4000f8e02ff */
[----:B---3--:R-:W-:Y:S05]  /*0180*/  @!P0 BRA `(.L_x_0) ;  /* 0x0000001c004c8947 */ /* 0x008fea0003800000 */
[----:B------:R-:W0:Y:S02]  /*0190*/  LDC R7, c[0x0][0x3a0] ;  /* 0x0000e800ff077b82 */ /* 0x000e240000000800 */
[----:B0-----:R-:W-:-:S13]  /*01a0*/  ISETP.GE.AND P0, PT, R7, 0x1, PT ;  /* 0x000000010700780c */ /* 0x001fda0003f06270 */
[----:B------:R-:W-:Y:S05]  /*01b0*/  @!P0 BRA `(.L_x_1) ;  /* 0x0000000c00408947 */ /* 0x000fea0003800000 */
[C---:B------:R-:W-:Y:S01]  /*01c0*/  LOP3.LUT R4, R7.reuse, 0xf, RZ, 0xc0, !PT ;  /* 0x0000000f07047812 */ /* 0x040fe200078ec0ff */
[----:B------:R-:W-:Y:S01]  /*01d0*/  UMOV UR4, URZ ;  /* 0x000000ff00047c82 */ /* 0x000fe20008000000 */
[C---:B------:R-:W-:Y:S02]  /*01e0*/  LOP3.LUT R5, R7.reuse, 0x7, RZ, 0xc0, !PT ;  /* 0x0000000707057812 */ /* 0x040fe400078ec0ff */
[----:B------:R-:W-:Y:S02]  /*01f0*/  IADD3 R6, PT, PT, R7, -0x1, RZ ;  /* 0xffffffff07067810 */ /* 0x000fe40007ffe0ff */
[----:B------:R-:W-:Y:S02]  /*0200*/  IADD3 R8, PT, PT, R4, -0x1, RZ ;  /* 0xffffffff04087810 */ /* 0x000fe40007ffe0ff */
[----:B------:R-:W-:Y:S02]  /*0210*/  IADD3 R9, PT, PT, R5, -0x1, RZ ;  /* 0xffffffff05097810 */ /* 0x000fe40007ffe0ff */
[----:B------:R-:W-:-:S02]  /*0220*/  ISETP.GE.U32.AND P0, PT, R6, 0xf, PT ;  /* 0x0000000f0600780c */ /* 0x000fc40003f06070 */
[----:B------:R-:W-:Y:S02]  /*0230*/  ISETP.GE.U32.AND P1, PT, R8, 0x7, PT ;  /* 0x000000070800780c */ /* 0x000fe40003f26070 */
[----:B------:R-:W-:Y:S02]  /*0240*/  LOP3.LUT R6, R7, 0x7ffffff0, RZ, 0xc0, !PT ;  /* 0x7ffffff007067812 */ /* 0x000fe400078ec0ff */
[----:B------:R-:W-:Y:S02]  /*0250*/  ISETP.GE.U32.AND P2, PT, R9, 0x3, PT ;  /* 0x000000030900780c */ /* 0x000fe40003f46070 */
[----:B------:R-:W-:Y:S02]  /*0260*/  LOP3.LUT R7, R7, 0x3, RZ, 0xc0, !PT ;  /* 0x0000000307077812 */ /* 0x000fe400078ec0ff */
[----:B------:R-:W-:-:S09]  /*0270*/  VIMNMX R8, PT, PT, R3, 0x1, !PT ;  /* 0x0000000103087848 */ /* 0x000fd20007fe0100 */
.L_x_8:
[----:B---3--:R-:W-:Y:S01]  /*0280*/  IADD3 R10, PT, PT, R0, UR4, RZ ;  /* 0x00000004000a7c10 */ /* 0x008fe2000fffe0ff */
[----:B------:R-:W-:Y:S01]  /*0290*/  HFMA2 R28, -RZ, RZ, 0, 0 ;  /* 0x00000000ff1c7431 */ /* 0x000fe200000001ff */
[----:B------:R-:W-:Y:S01]  /*02a0*/  MOV R9, RZ ;  /* 0x000000ff00097202 */ /* 0x000fe20000000f00 */
[----:B------:R-:W-:Y:S06]  /*02b0*/  @!P0 BRA `(.L_x_2) ;  /* 0x0000000400608947 */ /* 0x000fec0003800000 */
[----:B------:R-:W0:Y:S01]  /*02c0*/  LDC.64 R14, c[0x0][0x388] ;  /* 0x0000e200ff0e7b82 */ /* 0x000e220000000a00 */
[----:B------:R-:W-:Y:S02]  /*02d0*/  MOV R28, RZ ;  /* 0x000000ff001c7202 */ /* 0x000fe40000000f00 */
[----:B------:R-:W-:-:S05]  /*02e0*/  MOV R11, RZ ;  /* 0x000000ff000b7202 */ /* 0x000fca0000000f00 */
[----:B------:R-:W1:Y:S02]  /*02f0*/  LDC.64 R12, c[0x0][0x3a0] ;  /* 0x0000e800ff0c7b82 */ /* 0x000e640000000a00 */
.L_x_3:
[----:B-1----:R-:W-:-:S04]  /*0300*/  LEA R20, R11, R12, 0x1 ;  /* 0x0000000c0b147211 */ /* 0x002fc800078e08ff */
[C---:B------:R-:W-:Y:S01]  /*0310*/  IADD3 R9, PT, PT, R20.reuse, 0x2, RZ ;  /* 0x0000000214097810 */ /* 0x040fe20007ffe0ff */
[C---:B------:R-:W-:Y:S01]  /*0320*/  IMAD R27, R20.reuse, R13, R10 ;  /* 0x0000000d141b7224 */ /* 0x040fe200078e020a */
[----:B------:R-:W-:-:S03]  /*0330*/  IADD3 R16, PT, PT, R20, 0x4, RZ ;  /* 0x0000000414107810 */ /* 0x000fc60007ffe0ff */
[----:B------:R-:W-:Y:S02]  /*0340*/  IMAD R9, R9, R13, R10 ;  /* 0x0000000d09097224 */ /* 0x000fe400078e020a */
[----:B0-----:R-:W-:-:S04]  /*0350*/  IMAD.WIDE R26, R27, 0x4, R14 ;  /* 0x000000041b1a7825 */ /* 0x001fc800078e020e */
[----:B------:R-:W-:Y:S02]  /*0360*/  IMAD.WIDE R18, R9, 0x4, R14 ;  /* 0x0000000409127825 */ /* 0x000fe400078e020e */
[----:B------:R0:W2:Y:S02]  /*0370*/  LDG.E R9, desc[UR6][R26.64] ;  /* 0x000000061a097981 */ /* 0x0000a4000c1e1900 */
[----:B------:R-:W-:Y:S01]  /*0380*/  IMAD R17, R16, R13, R10 ;  /* 0x0000000d10117224 */ /* 0x000fe200078e020a */
[C---:B------:R-:W-:Y:S01]  /*0390*/  IADD3 R21, PT, PT, R20.reuse, 0x6, RZ ;  /* 0x0000000614157810 */ /* 0x040fe20007ffe0ff */
[----:B------:R-:W3:Y:S02]  /*03a0*/  LDG.E R18, desc[UR6][R18.64] ;  /* 0x0000000612127981 */ /* 0x000ee4000c1e1900 */
[----:B------:R-:W-:Y:S01]  /*03b0*/  IMAD.WIDE R16, R17, 0x4, R14 ;  /* 0x0000000411107825 */ /* 0x000fe200078e020e */
[----:B------:R-:W-:-:S03]  /*03c0*/  IADD3 R22, PT, PT, R20, 0x8, RZ ;  /* 0x0000000814167810 */ /* 0x000fc60007ffe0ff */
[----:B------:R-:W-:Y:S02]  /*03d0*/  IMAD R21, R21, R13, R10 ;  /* 0x0000000d15157224 */ /* 0x000fe400078e020a */
[----:B------:R1:W4:Y:S02]  /*03e0*/  LDG.E R16, desc[UR6][R16.64] ;  /* 0x0000000610107981 */ /* 0x000324000c1e1900 */
[----:B------:R-:W-:Y:S01]  /*03f0*/  IMAD.WIDE R24, R21, 0x4, R14 ;  /* 0x0000000415187825 */ /* 0x000fe200078e020e */
[----:B0-----:R-:W-:-:S03]  /*0400*/  IADD3 R26, PT, PT, R20, 0xa, RZ ;  /* 0x0000000a141a7810 */ /* 0x001fc60007ffe0ff */
[-CC-:B------:R-:W-:Y:S02]  /*0410*/  IMAD R23, R22, R13.reuse, R10.reuse ;  /* 0x0000000d16177224 */ /* 0x180fe400078e020a */
[----:B------:R0:W5:Y:S01]  /*0420*/  LDG.E R24, desc[UR6][R24.64] ;  /* 0x0000000618187981 */ /* 0x000162000c1e1900 */
[----:B------:R-:W-:Y:S02]  /*0430*/  IMAD R27, R26, R13, R10 ;  /* 0x0000000d1a1b7224 */ /* 0x000fe400078e020a */
[----:B------:R-:W-:-:S04]  /*0440*/  IMAD.WIDE R22, R23, 0x4, R14 ;  /* 0x0000000417167825 */ /* 0x000fc800078e020e */
[----:B------:R-:W-:Y:S01]  /*0450*/  IMAD.WIDE R26, R27, 0x4, R14 ;  /* 0x000000041b1a7825 */ /* 0x000fe200078e020e */
[----:B------:R0:W5:Y:S05]  /*0460*/  LDG.E R21, desc[UR6][R22.64] ;  /* 0x0000000616157981 */ /* 0x00016a000c1e1900 */
[----:B------:R0:W5:Y:S01]  /*0470*/  LDG.E R26, desc[UR6][R26.64] ;  /* 0x000000061a1a7981 */ /* 0x000162000c1e1900 */
[C---:B-1----:R-:W-:Y:S02]  /*0480*/  IADD3 R17, PT, PT, R20.reuse, 0xc, RZ ;  /* 0x0000000c14117810 */ /* 0x042fe40007ffe0ff */
[----:B0-----:R-:W-:-:S03]  /*0490*/  IADD3 R25, PT, PT, R20, 0x12, RZ ;  /* 0x0000001214197810 */ /* 0x001fc60007ffe0ff */
[-CC-:B------:R-:W-:Y:S01]  /*04a0*/  IMAD R17, R17, R13.reuse, R10.reuse ;  /* 0x0000000d11117224 */ /* 0x180fe200078e020a */
[----:B------:R-:W-:Y:S01]  /*04b0*/  IADD3 R22, PT, PT, R20, 0x10, RZ ;  /* 0x0000001014167810 */ /* 0x000fe20007ffe0ff */
[----:B------:R-:W-:-:S04]  /*04c0*/  IMAD R27, R25, R13, R10 ;  /* 0x0000000d191b7224 */ /* 0x000fc800078e020a */
[----:B------:R-:W-:Y:S02]  /*04d0*/  IMAD R23, R22, R13, R10 ;  /* 0x0000000d16177224 */ /* 0x000fe400078e020a */
[----:B--2---:R-:W-:-:S04]  /*04e0*/  FADD R9, R9, R28 ;  /* 0x0000001c09097221 */ /* 0x004fc80000000000 */
[----:B---3--:R-:W-:Y:S01]  /*04f0*/  FADD R9, R9, R18 ;  /* 0x0000001209097221 */ /* 0x008fe20000000000 */
[----:B------:R-:W-:-:S03]  /*0500*/  IADD3 R18, PT, PT, R20, 0xe, RZ ;  /* 0x0000000e14127810 */ /* 0x000fc60007ffe0ff */
[----:B----4-:R-:W-:Y:S02]  /*0510*/  FADD R29, R9, R16 ;  /* 0x00000010091d7221 */ /* 0x010fe40000000000 */
[----:B------:R-:W-:Y:S02]  /*0520*/  IMAD R9, R18, R13, R10 ;  /* 0x0000000d12097224 */ /* 0x000fe400078e020a */
[----:B------:R-:W-:-:S04]  /*0530*/  IMAD.WIDE R18, R17, 0x4, R14 ;  /* 0x0000000411127825 */ /* 0x000fc800078e020e */
[----:B------:R-:W-:Y:S02]  /*0540*/  IMAD.WIDE R16, R9, 0x4, R14 ;  /* 0x0000000409107825 */ /* 0x000fe400078e020e */
[----:B------:R0:W2:Y:S02]  /*0550*/  LDG.E R9, desc[UR6][R18.64] ;  /* 0x0000000612097981 */ /* 0x0000a4000c1e1900 */
[----:B-----5:R-:W-:Y:S01]  /*0560*/  FADD R22, R29, R24 ;  /* 0x000000181d167221 */ /* 0x020fe20000000000 */
[--C-:B------:R-:W-:Y:S01]  /*0570*/  IMAD.WIDE R28, R23, 0x4, R14.reuse ;  /* 0x00000004171c7825 */ /* 0x100fe200078e020e */
[----:B------:R-:W3:Y:S03]  /*0580*/  LDG.E R25, desc[UR6][R16.64] ;  /* 0x0000000610197981 */ /* 0x000ee6000c1e1900 */
[----:B0-----:R-:W-:Y:S01]  /*0590*/  IMAD.WIDE R18, R27, 0x4, R14 ;  /* 0x000000041b127825 */ /* 0x001fe200078e020e */
[----:B------:R-:W-:-:S03]  /*05a0*/  IADD3 R27, PT, PT, R20, 0x14, RZ ;  /* 0x00000014141b7810 */ /* 0x000fc60007ffe0ff */
[----:B------:R-:W-:Y:S01]  /*05b0*/  FADD R21, R22, R21 ;  /* 0x0000001516157221 */ /* 0x000fe20000000000 */
[----:B------:R-:W4:Y:S04]  /*05c0*/  LDG.E R24, desc[UR6][R28.64] ;  /* 0x000000061c187981 */ /* 0x000f28000c1e1900 */
[----:B------:R0:W5:Y:S01]  /*05d0*/  LDG.E R23, desc[UR6][R18.64] ;  /* 0x0000000612177981 */ /* 0x000162000c1e1900 */
[----:B------:R-:W-:Y:S01]  /*05e0*/  IMAD R27, R27, R13, R10 ;  /* 0x0000000d1b1b7224 */ /* 0x000fe200078e020a */
[C---:B------:R-:W-:Y:S02]  /*05f0*/  IADD3 R22, PT, PT, R20.reuse, 0x16, RZ ;  /* 0x0000001614167810 */ /* 0x040fe40007ffe0ff */
[----:B0-----:R-:W-:Y:S01]  /*0600*/  IADD3 R18, PT, PT, R20, 0x18, RZ ;  /* 0x0000001814127810 */ /* 0x001fe20007ffe0ff */
[----:B------:R-:W-:-:S04]  /*0610*/  IMAD.WIDE R16, R27, 0x4, R14 ;  /* 0x000000041b107825 */ /* 0x000fc800078e020e */
[-C--:B------:R-:W-:Y:S02]  /*0620*/  IMAD R19, R18, R13.reuse, R10 ;  /* 0x0000000d12137224 */ /* 0x080fe400078e020a */
[----:B------:R-:W-:Y:S01]  /*0630*/  FADD R26, R21, R26 ;  /* 0x0000001a151a7221 */ /* 0x000fe20000000000 */
[-C--:B------:R-:W-:Y:S02]  /*0640*/  IMAD R27, R22, R13.reuse, R10 ;  /* 0x0000000d161b7224 */ /* 0x080fe400078e020a */
[----:B------:R-:W-:Y:S01]  /*0650*/  IMAD.WIDE R18, R19, 0x4, R14 ;  /* 0x0000000413127825 */ /* 0x000fe200078e020e */
[----:B------:R-:W-:Y:S01]  /*0660*/  IADD3 R21, PT, PT, R20, 0x1a, RZ ;  /* 0x0000001a14157810 */ /* 0x000fe20007ffe0ff */
[----:B------:R0:W5:Y:S04]  /*0670*/  LDG.E R22, desc[UR6][R16.64] ;  /* 0x0000000610167981 */ /* 0x000168000c1e1900 */
[----:B------:R1:W5:Y:S01]  /*0680*/  LDG.E R18, desc[UR6][R18.64] ;  /* 0x0000000612127981 */ /* 0x000362000c1e1900 */
[----:B------:R-:W-:-:S02]  /*0690*/  IMAD R21, R21, R13, R10 ;  /* 0x0000000d15157224 */ /* 0x000fc400078e020a */
[----:B0-----:R-:W-:Y:S01]  /*06a0*/  IMAD.WIDE R16, R27, 0x4, R14 ;  /* 0x000000041b107825 */ /* 0x001fe200078e020e */
[----:B-1----:R-:W-:-:S04]  /*06b0*/  IADD3 R19, PT, PT, R20, 0x1c, RZ ;  /* 0x0000001c14137810 */ /* 0x002fc80007ffe0ff */
[----:B------:R0:W5:Y:S01]  /*06c0*/  LDG.E R27, desc[UR6][R16.64] ;  /* 0x00000006101b7981 */ /* 0x000162000c1e1900 */
[----:B------:R-:W-:-:S04]  /*06d0*/  IMAD.WIDE R28, R21, 0x4, R14 ;  /* 0x00000004151c7825 */ /* 0x000fc800078e020e */
[----:B------:R-:W-:Y:S02]  /*06e0*/  IMAD R21, R19, R13, R10 ;  /* 0x0000000d13157224 */ /* 0x000fe400078e020a */
[----:B------:R-:W5:Y:S01]  /*06f0*/  LDG.E R28, desc[UR6][R28.64] ;  /* 0x000000061c1c7981 */ /* 0x000f62000c1e1900 */
[----:B0-----:R-:W-:Y:S01]  /*0700*/  IADD3 R16, PT, PT, R20, 0x1e, RZ ;  /* 0x0000001e14107810 */ /* 0x001fe20007ffe0ff */
[----:B------:R-:W-:-:S04]  /*0710*/  IMAD.WIDE R20, R21, 0x4, R14 ;  /* 0x0000000415147825 */ /* 0x000fc800078e020e */
[----:B------:R-:W-:Y:S02]  /*0720*/  IMAD R17, R16, R13, R10 ;  /* 0x0000000d10117224 */ /* 0x000fe400078e020a */
[----:B------:R-:W5:Y:S02]  /*0730*/  LDG.E R20, desc[UR6][R20.64] ;  /* 0x0000000614147981 */ /* 0x000f64000c1e1900 */
[----:B------:R-:W-:-:S06]  /*0740*/  IMAD.WIDE R16, R17, 0x4, R14 ;  /* 0x0000000411107825 */ /* 0x000fcc00078e020e */
[----:B------:R-:W5:Y:S01]  /*0750*/  LDG.E R16, desc[UR6][R16.64] ;  /* 0x0000000610107981 */ /* 0x000f62000c1e1900 */
[----:B------:R-:W-:-:S04]  /*0760*/  IADD3 R11, PT, PT, R11, 0x10, RZ ;  /* 0x000000100b0b7810 */ /* 0x000fc80007ffe0ff */
[----:B------:R-:W-:Y:S01]  /*0770*/  ISETP.NE.AND P3, PT, R11, R6, PT ;  /* 0x000000060b00720c */ /* 0x000fe20003f65270 */
[----:B--2---:R-:W-:-:S04]  /*0780*/  FADD R26, R26, R9 ;  /* 0x000000091a1a7221 */ /* 0x004fc80000000000 */
[----:B---3--:R-:W-:-:S04]  /*0790*/  FADD R25, R26, R25 ;  /* 0x000000191a197221 */ /* 0x008fc80000000000 */
[----:B----4-:R-:W-:-:S04]  /*07a0*/  FADD R24, R25, R24 ;  /* 0x0000001819187221 */ /* 0x010fc80000000000 */
[----:B-----5:R-:W-:-:S04]  /*07b0*/  FADD R23, R24, R23 ;  /* 0x0000001718177221 */ /* 0x020fc80000000000 */
[----:B------:R-:W-:-:S04]  /*07c0*/  FADD R22, R23, R22 ;  /* 0x0000001617167221 */ /* 0x000fc80000000000 */
[----:B------:R-:W-:-:S04]  /*07d0*/  FADD R27, R22, R27 ;  /* 0x0000001b161b7221 */ /* 0x000fc80000000000 */
[----:B------:R-:W-:-:S04]  /*07e0*/  FADD R27, R27, R18 ;  /* 0x000000121b1b7221 */ /* 0x000fc80000000000 */
[----:B------:R-:W-:-:S04]  /*07f0*/  FADD R27, R27, R28 ;  /* 0x0000001c1b1b7221 */ /* 0x000fc80000000000 */
[----:B------:R-:W-:-:S04]  /*0800*/  FADD R27, R27, R20 ;  /* 0x000000141b1b7221 */ /* 0x000fc80000000000 */
[----:B------:R-:W-:Y:S01]  /*0810*/  FADD R28, R27, R16 ;  /* 0x000000101b1c7221 */ /* 0x000fe20000000000 */
[----:B------:R-:W-:Y:S06]  /*0820*/  @P3 BRA `(.L_x_3) ;  /* 0xfffffff800b43947 */ /* 0x000fec000383ffff */
[----:B------:R-:W-:-:S07]  /*0830*/  MOV R9, R6 ;  /* 0x0000000600097202 */ /* 0x000fce0000000f00 */
.L_x_2:
[----:B------:R-:W-:-:S13]  /*0840*/  ISETP.NE.AND P3, PT, R4, RZ, PT ;  /* 0x000000ff0400720c */ /* 0x000fda0003f65270 */
[----:B------:R-:W-:Y:S05]  /*0850*/  @!P3 BRA `(.L_x_4) ;  /* 0x000000040070b947 */ /* 0x000fea0003800000 */
[----:B------:R-:W-:Y:S01]  /*0860*/  ISETP.NE.AND P3, PT, R5, RZ, PT ;  /* 0x000000ff0500720c */ /* 0x000fe20003f65270 */
[----:B------:R-:W-:-:S12]  /*0870*/  @!P1 BRA `(.L_x_5) ;  /* 0x0000000000ac9947 */ /* 0x000fd80003800000 */
[----:B------:R-:W0:Y:S08]  /*0880*/  LDC.64 R14, c[0x0][0x3a0] ;  /* 0x0000e800ff0e7b82 */ /* 0x000e300000000a00 */
[----:B------:R-:W1:Y:S01]  /*0890*/  LDC.64 R12, c[0x0][0x388] ;  /* 0x0000e200ff0c7b82 */ /* 0x000e620000000a00 */
[----:B0-----:R-:W-:-:S04]  /*08a0*/  LEA R14, R9, R14, 0x1 ;  /* 0x0000000e090e7211 */ /* 0x001fc800078e08ff */
[C---:B------:R-:W-:Y:S01]  /*08b0*/  IADD3 R11, PT, PT, R14.reuse, 0x2, RZ ;  /* 0x000000020e0b7810 */ /* 0x040fe20007ffe0ff */
[CCC-:B------:R-:W-:Y:S01]  /*08c0*/  IMAD R17, R14.reuse, R15.reuse, R10.reuse ;  /* 0x0000000f0e117224 */ /* 0x1c0fe200078e020a */
[C---:B------:R-:W-:Y:S02]  /*08d0*/  IADD3 R18, PT, PT, R14.reuse, 0x4, RZ ;  /* 0x000000040e127810 */ /* 0x040fe40007ffe0ff */
[----:B------:R-:W-:Y:S01]  /*08e0*/  IADD3 R19, PT, PT, R14, 0x6, RZ ;  /* 0x000000060e137810 */ /* 0x000fe20007ffe0ff */
[----:B------:R-:W-:Y:S02]  /*08f0*/  IMAD R11, R11, R15, R10 ;  /* 0x0000000f0b0b7224 */ /* 0x000fe400078e020a */
[----:B-1----:R-:W-:-:S04]  /*0900*/  IMAD.WIDE R16, R17, 0x4, R12 ;  /* 0x0000000411107825 */ /* 0x002fc800078e020c */
[-C--:B------:R-:W-:Y:S01]  /*0910*/  IMAD R23, R18, R15.reuse, R10 ;  /* 0x0000000f12177224 */ /* 0x080fe200078e020a */
[C---:B------:R-:W-:Y:S01]  /*0920*/  IADD3 R18, PT, PT, R14.reuse, 0x8, RZ ;  /* 0x000000080e127810 */ /* 0x040fe20007ffe0ff */
[----:B------:R-:W-:Y:S02]  /*0930*/  IMAD.WIDE R20, R11, 0x4, R12 ;  /* 0x000000040b147825 */ /* 0x000fe400078e020c */
[----:B------:R0:W2:Y:S02]  /*0940*/  LDG.E R11, desc[UR6][R16.64] ;  /* 0x00000006100b7981 */ /* 0x0000a4000c1e1900 */
[----:B------:R-:W-:Y:S02]  /*0950*/  IMAD R19, R19, R15, R10 ;  /* 0x0000000f13137224 */ /* 0x000fe400078e020a */
[----:B------:R-:W-:Y:S01]  /*0960*/  IMAD.WIDE R22, R23, 0x4, R12 ;  /* 0x0000000417167825 */ /* 0x000fe200078e020c */
[----:B------:R1:W3:Y:S01]  /*0970*/  LDG.E R24, desc[UR6][R20.64] ;  /* 0x0000000614187981 */ /* 0x0002e2000c1e1900 */
[----:B------:R-:W-:-:S02]  /*0980*/  IADD3 R26, PT, PT, R14, 0xa, RZ ;  /* 0x0000000a0e1a7810 */ /* 0x000fc40007ffe0ff */
[-C--:B------:R-:W-:Y:S02]  /*0990*/  IMAD R25, R18, R15.reuse, R10 ;  /* 0x0000000f12197224 */ /* 0x080fe400078e020a */
[----:B------:R-:W-:Y:S01]  /*09a0*/  IMAD.WIDE R18, R19, 0x4, R12 ;  /* 0x0000000413127825 */ /* 0x000fe200078e020c */
[----:B------:R-:W4:Y:S01]  /*09b0*/  LDG.E R22, desc[UR6][R22.64] ;  /* 0x0000000616167981 */ /* 0x000f22000c1e1900 */
[----:B------:R-:W-:Y:S02]  /*09c0*/  IADD3 R29, PT, PT, R14, 0xc, RZ ;  /* 0x0000000c0e1d7810 */ /* 0x000fe40007ffe0ff */
[----:B------:R-:W-:Y:S02]  /*09d0*/  IMAD R27, R26, R15, R10 ;  /* 0x0000000f1a1b7224 */ /* 0x000fe400078e020a */
[----:B0-----:R-:W-:Y:S01]  /*09e0*/  IMAD.WIDE R16, R25, 0x4, R12 ;  /* 0x0000000419107825 */ /* 0x001fe200078e020c */
[----:B------:R-:W5:Y:S01]  /*09f0*/  LDG.E R18, desc[UR6][R18.64] ;  /* 0x0000000612127981 */ /* 0x000f62000c1e1900 */
[----:B------:R-:W-:-:S02]  /*0a00*/  IADD3 R14, PT, PT, R14, 0xe, RZ ;  /* 0x0000000e0e0e7810 */ /* 0x000fc40007ffe0ff */
[-C--:B------:R-:W-:Y:S02]  /*0a10*/  IMAD R29, R29, R15.reuse, R10 ;  /* 0x0000000f1d1d7224 */ /* 0x080fe400078e020a */
[----:B-1----:R-:W-:Y:S01]  /*0a20*/  IMAD.WIDE R20, R27, 0x4, R12 ;  /* 0x000000041b147825 */ /* 0x002fe200078e020c */
[----:B------:R-:W5:Y:S03]  /*0a30*/  LDG.E R16, desc[UR6][R16.64] ;  /* 0x0000000610107981 */ /* 0x000f66000c1e1900 */
[----:B------:R-:W-:Y:S02]  /*0a40*/  IMAD R25, R14, R15, R10 ;  /* 0x0000000f0e197224 */ /* 0x000fe400078e020a */
[--C-:B------:R-:W-:Y:S01]  /*0a50*/  IMAD.WIDE R14, R29, 0x4, R12.reuse ;  /* 0x000000041d0e7825 */ /* 0x100fe200078e020c */
[----:B------:R-:W5:Y:S03]  /*0a60*/  LDG.E R20, desc[UR6][R20.64] ;  /* 0x0000000614147981 */ /* 0x000f66000c1e1900 */
[----:B------:R-:W-:-:S02]  /*0a70*/  IMAD.WIDE R12, R25, 0x4, R12 ;  /* 0x00000004190c7825 */ /* 0x000fc400078e020c */
[----:B------:R-:W5:Y:S04]  /*0a80*/  LDG.E R14, desc[UR6][R14.64] ;  /* 0x000000060e0e7981 */ /* 0x000f68000c1e1900 */
[----:B------:R-:W5:Y:S01]  /*0a90*/  LDG.E R12, desc[UR6][R12.64] ;  /* 0x000000060c0c7981 */ /* 0x000f62000c1e1900 */
[----:B------:R-:W-:Y:S01]  /*0aa0*/  IADD3 R9, PT, PT, R9, 0x8, RZ ;  /* 0x0000000809097810 */ /* 0x000fe20007ffe0ff */
[----:B--2---:R-:W-:-:S04]  /*0ab0*/  FADD R11, R28, R11 ;  /* 0x0000000b1c0b7221 */ /* 0x004fc80000000000 */
[----:B---3--:R-:W-:-:S04]  /*0ac0*/  FADD R11, R11, R24 ;  /* 0x000000180b0b7221 */ /* 0x008fc80000000000 */
[----:B----4-:R-:W-:-:S04]  /*0ad0*/  FADD R11, R11, R22 ;  /* 0x000000160b0b7221 */ /* 0x010fc80000000000 */
[----:B-----5:R-:W-:-:S04]  /*0ae0*/  FADD R11, R11, R18 ;  /* 0x000000120b0b7221 */ /* 0x020fc80000000000 */
[----:B------:R-:W-:-:S04]  /*0af0*/  FADD R11, R11, R16 ;  /* 0x000000100b0b7221 */ /* 0x000fc80000000000 */
[----:B------:R-:W-:-:S04]  /*0b00*/  FADD R11, R11, R20 ;  /* 0x000000140b0b7221 */ /* 0x000fc80000000000 */
[----:B------:R-:W-:-:S04]  /*0b10*/  FADD R11, R11, R14 ;  /* 0x0000000e0b0b7221 */ /* 0x000fc80000000000 */
[----:B------:R-:W-:-:S07]  /*0b20*/  FADD R28, R11, R12 ;  /* 0x0000000c0b1c7221 */ /* 0x000fce0000000000 */
.L_x_5:
        /* <DEDUP_REMOVED lines=12> */
[-C--:B------:R-:W-:Y:S02]  /*0bf0*/  IMAD R21, R18, R13.reuse, R10 ;  /* 0x0000000d12157224 */ /* 0x080fe400078e020a */
[----:B------:R-:W-:Y:S01]  /*0c00*/  IMAD.WIDE R18, R11, 0x4, R14 ;  /* 0x000000040b127825 */ /* 0x000fe200078e020e */
[----:B------:R-:W2:Y:S03]  /*0c10*/  LDG.E R17, desc[UR6][R16.64] ;  /* 0x0000000610117981 */ /* 0x000ea6000c1e1900 */
[----:B------:R-:W-:Y:S02]  /*0c20*/  IMAD R11, R12, R13, R10 ;  /* 0x0000000d0c0b7224 */ /* 0x000fe400078e020a */
[--C-:B------:R-:W-:Y:S01]  /*0c30*/  IMAD.WIDE R12, R21, 0x4, R14.reuse ;  /* 0x00000004150c7825 */ /* 0x100fe200078e020e */
[----:B------:R-:W3:Y:S03]  /*0c40*/  LDG.E R19, desc[UR6][R18.64] ;  /* 0x0000000612137981 */ /* 0x000ee6000c1e1900 */
[----:B------:R-:W-:-:S02]  /*0c50*/  IMAD.WIDE R14, R11, 0x4, R14 ;  /* 0x000000040b0e7825 */ /* 0x000fc400078e020e */
[----:B------:R-:W4:Y:S04]  /*0c60*/  LDG.E R13, desc[UR6][R12.64] ;  /* 0x000000060c0d7981 */ /* 0x000f28000c1e1900 */
[----:B------:R-:W5:Y:S01]  /*0c70*/  LDG.E R15, desc[UR6][R14.64] ;  /* 0x000000060e0f7981 */ /* 0x000f62000c1e1900 */
[----:B------:R-:W-:Y:S01]  /*0c80*/  IADD3 R9, PT, PT, R9, 0x4, RZ ;  /* 0x0000000409097810 */ /* 0x000fe20007ffe0ff */
[----:B--2---:R-:W-:-:S04]  /*0c90*/  FADD R28, R28, R17 ;  /* 0x000000111c1c7221 */ /* 0x004fc80000000000 */
[----:B---3--:R-:W-:-:S04]  /*0ca0*/  FADD R28, R28, R19 ;  /* 0x000000131c1c7221 */ /* 0x008fc80000000000 */
[----:B----4-:R-:W-:-:S04]  /*0cb0*/  FADD R28, R28, R13 ;  /* 0x0000000d1c1c7221 */ /* 0x010fc80000000000 */
[----:B-----5:R-:W-:-:S07]  /*0cc0*/  FADD R28, R28, R15 ;  /* 0x0000000f1c1c7221 */ /* 0x020fce0000000000 */
.L_x_6:
[----:B------:R-:W-:Y:S05]  /*0cd0*/  @!P3 BRA `(.L_x_4) ;  /* 0x000000000050b947 */ /* 0x000fea0003800000 */
[----:B------:R-:W0:Y:S08]  /*0ce0*/  LDC.64 R14, c[0x0][0x3a0] ;  /* 0x0000e800ff0e7b82 */ /* 0x000e300000000a00 */
[----:B------:R-:W1:Y:S01]  /*0cf0*/  LDC.64 R12, c[0x0][0x388] ;  /* 0x0000e200ff0c7b82 */ /* 0x000e620000000a00 */
[----:B0-----:R-:W-:-:S05]  /*0d00*/  LEA R14, R9, R14, 0x1 ;  /* 0x0000000e090e7211 */ /* 0x001fca00078e08ff */
[----:B------:R-:W-:-:S04]  /*0d10*/  IMAD R17, R14, R15, R10 ;  /* 0x0000000f0e117224 */ /* 0x000fc800078e020a */
[----:B-1----:R-:W-:-:S06]  /*0d20*/  IMAD.WIDE R16, R17, 0x4, R12 ;  /* 0x0000000411107825 */ /* 0x002fcc00078e020c */
[----:B------:R-:W2:Y:S01]  /*0d30*/  LDG.E R17, desc[UR6][R16.64] ;  /* 0x0000000610117981 */ /* 0x000ea2000c1e1900 */
[----:B------:R-:W-:Y:S01]  /*0d40*/  ISETP.NE.AND P3, PT, R7, 0x1, PT ;  /* 0x000000010700780c */ /* 0x000fe20003f65270 */
[----:B--2---:R-:W-:-:S12]  /*0d50*/  FADD R28, R28, R17 ;  /* 0x000000111c1c7221 */ /* 0x004fd80000000000 */
[----:B------:R-:W-:Y:S05]  /*0d60*/  @!P3 BRA `(.L_x_4) ;  /* 0x00000000002cb947 */ /* 0x000fea0003800000 */
[----:B------:R-:W-:Y:S02]  /*0d70*/  ISETP.NE.AND P3, PT, R7, 0x2, PT ;  /* 0x000000020700780c */ /* 0x000fe40003f65270 */
[----:B------:R-:W-:-:S05]  /*0d80*/  IADD3 R9, PT, PT, R14, 0x2, RZ ;  /* 0x000000020e097810 */ /* 0x000fca0007ffe0ff */
[----:B------:R-:W-:-:S06]  /*0d90*/  IMAD R9, R9, R15, R10 ;  /* 0x0000000f09097224 */ /* 0x000fcc00078e020a */
[----:B------:R-:W-:-:S05]  /*0da0*/  @P3 IADD3 R11, PT, PT, R14, 0x4, RZ ;  /* 0x000000040e0b3810 */ /* 0x000fca0007ffe0ff */
[----:B------:R-:W-:Y:S02]  /*0db0*/  @P3 IMAD R15, R11, R15, R10 ;  /* 0x0000000f0b0f3224 */ /* 0x000fe400078e020a */
[----:B------:R-:W-:-:S04]  /*0dc0*/  IMAD.WIDE R10, R9, 0x4, R12 ;  /* 0x00000004090a7825 */ /* 0x000fc800078e020c */
[----:B------:R-:W-:Y:S02]  /*0dd0*/  @P3 IMAD.WIDE R12, R15, 0x4, R12 ;  /* 0x000000040f0c3825 */ /* 0x000fe400078e020c */
[----:B------:R-:W2:Y:S04]  /*0de0*/  LDG.E R11, desc[UR6][R10.64] ;  /* 0x000000060a0b7981 */ /* 0x000ea8000c1e1900 */
[----:B------:R-:W3:Y:S01]  /*0df0*/  @P3 LDG.E R13, desc[UR6][R12.64] ;  /* 0x000000060c0d3981 */ /* 0x000ee2000c1e1900 */
[----:B--2---:R-:W-:-:S04]  /*0e00*/  FADD R28, R28, R11 ;  /* 0x0000000b1c1c7221 */ /* 0x004fc80000000000 */
[----:B---3--:R-:W-:-:S07]  /*0e10*/  @P3 FADD R28, R28, R13 ;  /* 0x0000000d1c1c3221 */ /* 0x008fce0000000000 */
.L_x_4:
[----:B------:R-:W0:Y:S01]  /*0e20*/  LDC.64 R10, c[0x0][0x380] ;  /* 0x0000e000ff0a7b82 */ /* 0x000e220000000a00 */
[----:B------:R-:W1:Y:S01]  /*0e30*/  LDCU UR5, c[0x0][0x3ac] ;  /* 0x00007580ff0577ac */ /* 0x000e620008000800 */
[----:B------:R-:W-:Y:S01]  /*0e40*/  IADD3 R9, PT, PT, R2, UR4, RZ ;  /* 0x0000000402097c10 */ /* 0x000fe2000fffe0ff */
[----:B------:R-:W-:-:S06]  /*0e50*/  UIADD3 UR4, UPT, UPT, UR4, 0x1, URZ ;  /* 0x0000000104047890 */ /* 0x000fcc000fffe0ff */
[----:B------:R-:W-:Y:S01]  /*0e60*/  ISETP.NE.AND P3, PT, R8, UR4, PT ;  /* 0x0000000408007c0c */ /* 0x000fe2000bf65270 */
[----:B0-----:R-:W-:-:S04]  /*0e70*/  IMAD.WIDE R10, R9, 0x4, R10 ;  /* 0x00000004090a7825 */ /* 0x001fc800078e020a */
[----:B-1----:R-:W-:-:S05]  /*0e80*/  FMUL R9, R28, UR5 ;  /* 0x000000051c097c20 */ /* 0x002fca0008400000 */
[----:B------:R3:W-:Y:S03]  /*0e90*/  STG.E desc[UR6][R10.64], R9 ;  /* 0x000000090a007986 */ /* 0x0007e6000c101906 */
[----:B------:R-:W-:Y:S05]  /*0ea0*/  @!P3 BRA `(.L_x_7) ;  /* 0x0000000000d0b947 */ /* 0x000fea0003800000 */
[----:B------:R-:W-:Y:S05]  /*0eb0*/  BRA `(.L_x_8) ;  /* 0xfffffff000f07947 */ /* 0x000fea000383ffff */
.L_x_1:
[----:B------:R-:W0:Y:S01]  /*0ec0*/  LDCU UR5, c[0x0][0x3ac] ;  /* 0x00007580ff0577ac */ /* 0x000e220008000800 */
[C---:B------:R-:W-:Y:S01]  /*0ed0*/  ISETP.GE.AND P0, PT, R3.reuse, 0x8, PT ;  /* 0x000000080300780c */ /* 0x040fe20003f06270 */
[----:B------:R-:W-:Y:S01]  /*0ee0*/  HFMA2 R13, -RZ, RZ, 0, 0 ;  /* 0x00000000ff0d7431 */ /* 0x000fe200000001ff */
[----:B------:R-:W-:-:S04]  /*0ef0*/  VIMNMX R8, PT, PT, R3, 0x1, !PT ;  /* 0x0000000103087848 */ /* 0x000fc80007fe0100 */
[----:B------:R-:W-:-:S04]  /*0f00*/  LOP3.LUT R9, R8, 0x7, RZ, 0xc0, !PT ;  /* 0x0000000708097812 */ /* 0x000fc800078ec0ff */
[----:B------:R-:W-:Y:S01]  /*0f10*/  ISETP.NE.AND P1, PT, R9, RZ, PT ;  /* 0x000000ff0900720c */ /* 0x000fe20003f25270 */
[----:B0-----:R-:W-:Y:S02]  /*0f20*/  FMUL R11, RZ, UR5 ;  /* 0x00000005ff0b7c20 */ /* 0x001fe40008400000 */
[----:B------:R-:W-:Y:S10]  /*0f30*/  @!P0 BRA `(.L_x_9) ;  /* 0x0000000000408947 */ /* 0x000ff40003800000 */
[----:B------:R-:W0:Y:S01]  /*0f40*/  LDC.64 R6, c[0x0][0x380] ;  /* 0x0000e000ff067b82 */ /* 0x000e220000000a00 */
[----:B------:R-:W-:Y:S01]  /*0f50*/  LOP3.LUT R13, R8, 0x7ffffff8, RZ, 0xc0, !PT ;  /* 0x7ffffff8080d7812 */ /* 0x000fe200078ec0ff */
[----:B------:R-:W-:-:S06]  /*0f60*/  UMOV UR4, URZ ;  /* 0x000000ff00047c82 */ /* 0x000fcc0008000000 */
.L_x_10:
[----:B-1----:R-:W-:Y:S01]  /*0f70*/  IADD3 R5, PT, PT, R2, UR4, RZ ;  /* 0x0000000402057c10 */ /* 0x002fe2000fffe0ff */
[----:B------:R-:W-:-:S04]  /*0f80*/  UIADD3 UR4, UPT, UPT, UR4, 0x8, URZ ;  /* 0x0000000804047890 */ /* 0x000fc8000fffe0ff */
[----:B0-----:R-:W-:Y:S02]  /*0f90*/  IMAD.WIDE R4, R5, 0x4, R6 ;  /* 0x0000000405047825 */ /* 0x001fe400078e0206 */
[----:B------:R-:W-:-:S03]  /*0fa0*/  ISETP.NE.AND P0, PT, R13, UR4, PT ;  /* 0x000000040d007c0c */ /* 0x000fc6000bf05270 */
[----:B------:R1:W-:Y:S04]  /*0fb0*/  STG.E desc[UR6][R4.64], R11 ;  /* 0x0000000b04007986 */ /* 0x0003e8000c101906 */
[----:B------:R1:W-:Y:S04]  /*0fc0*/  STG.E desc[UR6][R4.64+0x4], R11 ;  /* 0x0000040b04007986 */ /* 0x0003e8000c101906 */
[----:B------:R1:W-:Y:S04]  /*0fd0*/  STG.E desc[UR6][R4.64+0x8], R11 ;  /* 0x0000080b04007986 */ /* 0x0003e8000c101906 */
[----:B------:R1:W-:Y:S04]  /*0fe0*/  STG.E desc[UR6][R4.64+0xc], R11 ;  /* 0x00000c0b04007986 */ /* 0x0003e8000c101906 */
[----:B------:R1:W-:Y:S04]  /*0ff0*/  STG.E desc[UR6][R4.64+0x10], R11 ;  /* 0x0000100b04007986 */ /* 0x0003e8000c101906 */
[----:B------:R1:W-:Y:S04]  /*1000*/  STG.E desc[UR6][R4.64+0x14], R11 ;  /* 0x0000140b04007986 */ /* 0x0003e8000c101906 */
[----:B------:R1:W-:Y:S04]  /*1010*/  STG.E desc[UR6][R4.64+0x18], R11 ;  /* 0x0000180b04007986 */ /* 0x0003e8000c101906 */
[----:B------:R1:W-:Y:S01]  /*1020*/  STG.E desc[UR6][R4.64+0x1c], R11 ;  /* 0x00001c0b04007986 */ /* 0x0003e2000c101906 */
[----:B------:R-:W-:Y:S05]  /*1030*/  @P0 BRA `(.L_x_10) ;  /* 0xfffffffc00cc0947 */ /* 0x000fea000383ffff */
.L_x_9:
[----:B------:R-:W-:Y:S05]  /*1040*/  @!P1 BRA `(.L_x_7) ;  /* 0x0000000000689947 */ /* 0x000fea0003800000 */
[----:B------:R-:W-:Y:S02]  /*1050*/  ISETP.GE.U32.AND P0, PT, R9, 0x4, PT ;  /* 0x000000040900780c */ /* 0x000fe40003f06070 */
[----:B------:R-:W-:-:S04]  /*1060*/  LOP3.LUT R6, R8, 0x3, RZ, 0xc0, !PT ;  /* 0x0000000308067812 */ /* 0x000fc800078ec0ff */
[----:B------:R-:W-:-:S07]  /*1070*/  ISETP.NE.AND P1, PT, R6, RZ, PT ;  /* 0x000000ff0600720c */ /* 0x000fce0003f25270 */
[----:B------:R-:W-:Y:S06]  /*1080*/  @!P0 BRA `(.L_x_11) ;  /* 0x0000000000208947 */ /* 0x000fec0003800000 */
[----:B-1----:R-:W0:Y:S01]  /*1090*/  LDC.64 R4, c[0x0][0x380] ;  /* 0x0000e000ff047b82 */ /* 0x002e220000000a00 */
[----:B------:R-:W-:Y:S02]  /*10a0*/  IADD3 R7, PT, PT, R2, R13, RZ ;  /* 0x0000000d02077210 */ /* 0x000fe40007ffe0ff */
[----:B------:R-:W-:-:S03]  /*10b0*/  IADD3 R13, PT, PT, R13, 0x4, RZ ;  /* 0x000000040d0d7810 */ /* 0x000fc60007ffe0ff */
[----:B0-----:R-:W-:-:S05]  /*10c0*/  IMAD.WIDE R4, R7, 0x4, R4 ;  /* 0x0000000407047825 */ /* 0x001fca00078e0204 */
[----:B------:R0:W-:Y:S04]  /*10d0*/  STG.E desc[UR6][R4.64], R11 ;  /* 0x0000000b04007986 */ /* 0x0001e8000c101906 */
[----:B------:R0:W-:Y:S04]  /*10e0*/  STG.E desc[UR6][R4.64+0x4], R11 ;  /* 0x0000040b04007986 */ /* 0x0001e8000c101906 */
[----:B------:R0:W-:Y:S04]  /*10f0*/  STG.E desc[UR6][R4.64+0x8], R11 ;  /* 0x0000080b04007986 */ /* 0x0001e8000c101906 */
[----:B------:R0:W-:Y:S02]  /*1100*/  STG.E desc[UR6][R4.64+0xc], R11 ;  /* 0x00000c0b04007986 */ /* 0x0001e4000c101906 */
.L_x_11:
[----:B------:R-:W-:Y:S05]  /*1110*/  @!P1 BRA `(.L_x_7) ;  /* 0x0000000000349947 */ /* 0x000fea0003800000 */
[----:B01----:R-:W-:Y:S02]  /*1120*/  LOP3.LUT R4, R8, 0x1, RZ, 0xc0, !PT ;  /* 0x0000000108047812 */ /* 0x003fe400078ec0ff */
[----:B------:R-:W-:Y:S02]  /*1130*/  ISETP.NE.AND P0, PT, R6, 0x1, PT ;  /* 0x000000010600780c */ /* 0x000fe40003f05270 */
[----:B------:R-:W-:-:S11]  /*1140*/  ISETP.NE.U32.AND P1, PT, R4, 0x1, PT ;  /* 0x000000010400780c */ /* 0x000fd60003f25070 */
[----:B------:R-:W0:Y:S01]  /*1150*/  @P0 LDC.64 R4, c[0x0][0x380] ;  /* 0x0000e000ff040b82 */ /* 0x000e220000000a00 */
[----:B------:R-:W-:Y:S02]  /*1160*/  @P0 IADD3 R7, PT, PT, R2, R13, RZ ;  /* 0x0000000d02070210 */ /* 0x000fe40007ffe0ff */
[----:B------:R-:W-:-:S04]  /*1170*/  @P0 IADD3 R13, PT, PT, R13, 0x2, RZ ;  /* 0x000000020d0d0810 */ /* 0x000fc80007ffe0ff */
[----:B------:R-:W-:Y:S01]  /*1180*/  @!P1 IADD3 R13, PT, PT, R2, R13, RZ ;  /* 0x0000000d020d9210 */ /* 0x000fe20007ffe0ff */
[----:B------:R-:W1:Y:S01]  /*1190*/  @!P1 LDC.64 R8, c[0x0][0x380] ;  /* 0x0000e000ff089b82 */ /* 0x000e620000000a00 */
[----:B0-----:R-:W-:-:S05]  /*11a0*/  @P0 IMAD.WIDE R6, R7, 0x4, R4 ;  /* 0x0000000407060825 */ /* 0x001fca00078e0204 */
[----:B------:R2:W-:Y:S01]  /*11b0*/  @P0 STG.E desc[UR6][R6.64], R11 ;  /* 0x0000000b06000986 */ /* 0x0005e2000c101906 */
[----:B-1----:R-:W-:-:S03]  /*11c0*/  @!P1 IMAD.WIDE R4, R13, 0x4, R8 ;  /* 0x000000040d049825 */ /* 0x002fc600078e0208 */
[----:B------:R2:W-:Y:S04]  /*11d0*/  @P0 STG.E desc[UR6][R6.64+0x4], R11 ;  /* 0x0000040b06000986 */ /* 0x0005e8000c101906 */
[----:B------:R2:W-:Y:S02]  /*11e0*/  @!P1 STG.E desc[UR6][R4.64], R11 ;  /* 0x0000000b04009986 */ /* 0x0005e4000c101906 */
.L_x_7:
[----:B------:R-:W4:Y:S01]  /*11f0*/  LDC R8, c[0x0][0x3a0] ;  /* 0x0000e800ff087b82 */ /* 0x000f220000000800 */
[----:B012---:R-:W-:Y:S02]  /*1200*/  IADD3 R4, PT, PT, R2, R3, RZ ;  /* 0x0000000302047210 */ /* 0x007fe40007ffe0ff */
[----:B----4-:R-:W-:-:S13]  /*1210*/  ISETP.GE.AND P0, PT, R8, 0x1, PT ;  /* 0x000000010800780c */ /* 0x010fda0003f06270 */
[----:B------:R-:W-:Y:S05]  /*1220*/  @!P0 BRA `(.L_x_12) ;  /* 0x0000000800588947 */ /* 0x000fea0003800000 */
[C---:B------:R-:W-:Y:S01]  /*1230*/  LOP3.LUT R5, R8.reuse, 0xf, RZ, 0xc0, !PT ;  /* 0x0000000f08057812 */ /* 0x040fe200078ec0ff */
[----:B------:R-:W-:Y:S01]  /*1240*/  UMOV UR4, URZ ;  /* 0x000000ff00047c82 */ /* 0x000fe20008000000 */
[C---:B------:R-:W-:Y:S02]  /*1250*/  LOP3.LUT R6, R8.reuse, 0x7, RZ, 0xc0, !PT ;  /* 0x0000000708067812 */ /* 0x040fe400078ec0ff */
[----:B------:R-:W-:Y:S02]  /*1260*/  IADD3 R7, PT, PT, R8, -0x1, RZ ;  /* 0xffffffff08077810 */ /* 0x000fe40007ffe0ff */
[----:B---3--:R-:W-:Y:S02]  /*1270*/  IADD3 R9, PT, PT, R5, -0x1, RZ ;  /* 0xffffffff05097810 */ /* 0x008fe40007ffe0ff */
[----:B------:R-:W-:Y:S02]  /*1280*/  IADD3 R10, PT, PT, R6, -0x1, RZ ;  /* 0xffffffff060a7810 */ /* 0x000fe40007ffe0ff */
[----:B------:R-:W-:-:S02]  /*1290*/  ISETP.GE.U32.AND P0, PT, R7, 0xf, PT ;  /* 0x0000000f0700780c */ /* 0x000fc40003f06070 */
[----:B------:R-:W-:Y:S02]  /*12a0*/  LOP3.LUT R7, R8, 0x7ffffff0, RZ, 0xc0, !PT ;  /* 0x7ffffff008077812 */ /* 0x000fe400078ec0ff */
[----:B------:R-:W-:Y:S02]  /*12b0*/  ISETP.GE.U32.AND P1, PT, R9, 0x7, PT ;  /* 0x000000070900780c */ /* 0x000fe40003f26070 */
[----:B------:R-:W-:Y:S02]  /*12c0*/  ISETP.GE.U32.AND P2, PT, R10, 0x3, PT ;  /* 0x000000030a00780c */ /* 0x000fe40003f46070 */
[----:B------:R-:W-:-:S11]  /*12d0*/  LOP3.LUT R8, R8, 0x3, RZ, 0xc0, !PT ;  /* 0x0000000308087812 */ /* 0x000fd600078ec0ff */
.L_x_18:
[----:B------:R-:W-:Y:S01]  /*12e0*/  IADD3 R9, PT, PT, R0, UR4, RZ ;  /* 0x0000000400097c10 */ /* 0x000fe2000fffe0ff */
[----:B------:R-:W-:Y:S01]  /*12f0*/  HFMA2 R12, -RZ, RZ, 0, 0 ;  /* 0x00000000ff0c7431 */ /* 0x000fe200000001ff */
[----:B------:R-:W-:Y:S01]  /*1300*/  MOV R26, RZ ;  /* 0x000000ff001a7202 */ /* 0x000fe20000000f00 */
[----:B---3--:R-:W-:Y:S06]  /*1310*/  @!P0 BRA `(.L_x_13) ;  /* 0x0000000000e48947 */ /* 0x008fec0003800000 */
[----:B------:R-:W-:Y:S01]  /*1320*/  MOV R12, RZ ;  /* 0x000000ff000c7202 */ /* 0x000fe20000000f00 */
[----:B------:R-:W-:-:S06]  /*1330*/  UMOV UR5, URZ ;  /* 0x000000ff00057c82 */ /* 0x000fcc0008000000 */
.L_x_14:
[----:B------:R-:W0:Y:S08]  /*1340*/  LDC R27, c[0x0][0x3a4] ;  /* 0x0000e900ff1b7b82 */ /* 0x000e300000000800 */
[----:B------:R-:W1:Y:S01]  /*1350*/  LDC.64 R20, c[0x0][0x388] ;  /* 0x0000e200ff147b82 */ /* 0x000e620000000a00 */
[----:B0-----:R-:W-:-:S04]  /*1360*/  IMAD R11, R27, UR5, R9 ;  /* 0x000000051b0b7c24 */ /* 0x001fc8000f8e0209 */
[----:B-1----:R-:W-:-:S05]  /*1370*/  IMAD.WIDE R20, R11, 0x4, R20 ;  /* 0x000000040b147825 */ /* 0x002fca00078e0214 */
[----:B------:R-:W2:Y:S01]  /*1380*/  LDG.E R29, desc[UR6][R20.64] ;  /* 0x00000006141d7981 */ /* 0x000ea2000c1e1900 */
[----:B------:R-:W-:-:S05]  /*1390*/  IMAD.WIDE.U32 R16, R27, 0x4, R20 ;  /* 0x000000041b107825 */ /* 0x000fca00078e0014 */
[----:B------:R0:W3:Y:S01]  /*13a0*/  LDG.E R11, desc[UR6][R16.64] ;  /* 0x00000006100b7981 */ /* 0x0000e2000c1e1900 */
[----:B------:R-:W-:-:S05]  /*13b0*/  IMAD.WIDE.U32 R14, R27, 0x4, R16 ;  /* 0x000000041b0e7825 */ /* 0x000fca00078e0010 */
[----:B------:R1:W4:Y:S01]  /*13c0*/  LDG.E R10, desc[UR6][R14.64] ;  /* 0x000000060e0a7981 */ /* 0x000322000c1e1900 */
[----:B0-----:R-:W-:-:S05]  /*13d0*/  IMAD.WIDE.U32 R16, R27, 0x4, R14 ;  /* 0x000000041b107825 */ /* 0x001fca00078e000e */
[----:B------:R-:W5:Y:S01]  /*13e0*/  LDG.E R26, desc[UR6][R16.64] ;  /* 0x00000006101a7981 */ /* 0x000f62000c1e1900 */
[----:B------:R-:W-:-:S04]  /*13f0*/  IMAD.WIDE.U32 R24, R27, 0x4, R16 ;  /* 0x000000041b187825 */ /* 0x000fc800078e0010 */
[C---:B------:R-:W-:Y:S02]  /*1400*/  IMAD.WIDE.U32 R18, R27.reuse, 0x4, R24 ;  /* 0x000000041b127825 */ /* 0x040fe400078e0018 */
[----:B------:R-:W5:Y:S02]  /*1410*/  LDG.E R25, desc[UR6][R24.64] ;  /* 0x0000000618197981 */ /* 0x000f64000c1e1900 */
[----:B------:R-:W-:-:S04]  /*1420*/  IMAD.WIDE.U32 R22, R27, 0x4, R18 ;  /* 0x000000041b167825 */ /* 0x000fc800078e0012 */
[C---:B-1----:R-:W-:Y:S01]  /*1430*/  IMAD.WIDE.U32 R14, R27.reuse, 0x4, R22 ;  /* 0x000000041b0e7825 */ /* 0x042fe200078e0016 */
[----:B------:R0:W5:Y:S04]  /*1440*/  LDG.E R24, desc[UR6][R18.64] ;  /* 0x0000000612187981 */ /* 0x000168000c1e1900 */
[----:B------:R-:W5:Y:S01]  /*1450*/  LDG.E R23, desc[UR6][R22.64] ;  /* 0x0000000616177981 */ /* 0x000f62000c1e1900 */
[----:B------:R-:W-:-:S04]  /*1460*/  IMAD.WIDE.U32 R20, R27, 0x4, R14 ;  /* 0x000000041b147825 */ /* 0x000fc800078e000e */
[C---:B0-----:R-:W-:Y:S02]  /*1470*/  IMAD.WIDE.U32 R18, R27.reuse, 0x4, R20 ;  /* 0x000000041b127825 */ /* 0x041fe400078e0014 */
[----:B------:R-:W5:Y:S02]  /*1480*/  LDG.E R21, desc[UR6][R20.64] ;  /* 0x0000000614157981 */ /* 0x000f64000c1e1900 */
[C---:B------:R-:W-:Y:S02]  /*1490*/  IMAD.WIDE.U32 R16, R27.reuse, 0x4, R18 ;  /* 0x000000041b107825 */ /* 0x040fe400078e0012 */
[----:B------:R0:W5:Y:S04]  /*14a0*/  LDG.E R22, desc[UR6][R14.64] ;  /* 0x000000060e167981 */ /* 0x000168000c1e1900 */
[----:B------:R1:W5:Y:S04]  /*14b0*/  LDG.E R13, desc[UR6][R16.64] ;  /* 0x00000006100d7981 */ /* 0x000368000c1e1900 */
[----:B------:R1:W5:Y:S01]  /*14c0*/  LDG.E R20, desc[UR6][R18.64] ;  /* 0x0000000612147981 */ /* 0x000362000c1e1900 */
[----:B0-----:R-:W-:-:S04]  /*14d0*/  IMAD.WIDE.U32 R14, R27, 0x4, R16 ;  /* 0x000000041b0e7825 */ /* 0x001fc800078e0010 */
[C---:B-1----:R-:W-:Y:S02]  /*14e0*/  IMAD.WIDE.U32 R16, R27.reuse, 0x4, R14 ;  /* 0x000000041b107825 */ /* 0x042fe400078e000e */
[----:B------:R-:W5:Y:S02]  /*14f0*/  LDG.E R14, desc[UR6][R14.64] ;  /* 0x000000060e0e7981 */ /* 0x000f64000c1e1900 */
[----:B------:R-:W-:Y:S02]  /*1500*/  IMAD.WIDE.U32 R18, R27, 0x4, R16 ;  /* 0x000000041b127825 */ /* 0x000fe400078e0010 */
[----:B------:R-:W5:Y:S02]  /*1510*/  LDG.E R28, desc[UR6][R16.64] ;  /* 0x00000006101c7981 */ /* 0x000f64000c1e1900 */
[----:B--2---:R-:W-:Y:S02]  /*1520*/  FADD R29, R29, R12 ;  /* 0x0000000c1d1d7221 */ /* 0x004fe40000000000 */
[----:B------:R0:W2:Y:S02]  /*1530*/  LDG.E R12, desc[UR6][R18.64] ;  /* 0x00000006120c7981 */ /* 0x0000a4000c1e1900 */
[----:B---3--:R-:W-:Y:S01]  /*1540*/  FADD R29, R29, R11 ;  /* 0x0000000b1d1d7221 */ /* 0x008fe20000000000 */
[----:B0-----:R-:W-:-:S05]  /*1550*/  IMAD.WIDE.U32 R18, R27, 0x4, R18 ;  /* 0x000000041b127825 */ /* 0x001fca00078e0012 */
[----:B------:R-:W3:Y:S01]  /*1560*/  LDG.E R11, desc[UR6][R18.64] ;  /* 0x00000006120b7981 */ /* 0x000ee2000c1e1900 */
[----:B------:R-:W-:-:S05]  /*1570*/  IMAD.WIDE.U32 R16, R27, 0x4, R18 ;  /* 0x000000041b107825 */ /* 0x000fca00078e0012 */
[----:B------:R-:W3:Y:S01]  /*1580*/  LDG.E R27, desc[UR6][R16.64] ;  /* 0x00000006101b7981 */ /* 0x000ee2000c1e1900 */
[----:B----4-:R-:W-:-:S04]  /*1590*/  FADD R29, R29, R10 ;  /* 0x0000000a1d1d7221 */ /* 0x010fc80000000000 */
[----:B-----5:R-:W-:-:S04]  /*15a0*/  FADD R26, R29, R26 ;  /* 0x0000001a1d1a7221 */ /* 0x020fc80000000000 */
[----:B------:R-:W-:-:S04]  /*15b0*/  FADD R25, R26, R25 ;  /* 0x000000191a197221 */ /* 0x000fc80000000000 */
[----:B------:R-:W-:-:S04]  /*15c0*/  FADD R24, R25, R24 ;  /* 0x0000001819187221 */ /* 0x000fc80000000000 */
[----:B------:R-:W-:Y:S01]  /*15d0*/  FADD R23, R24, R23 ;  /* 0x0000001718177221 */ /* 0x000fe20000000000 */
[----:B------:R-:W-:-:S03]  /*15e0*/  UIADD3 UR5, UPT, UPT, UR5, 0x10, URZ ;  /* 0x0000001005057890 */ /* 0x000fc6000fffe0ff */
[----:B------:R-:W-:-:S04]  /*15f0*/  FADD R22, R23, R22 ;  /* 0x0000001617167221 */ /* 0x000fc80000000000 */
[----:B------:R-:W-:-:S04]  /*1600*/  FADD R21, R22, R21 ;  /* 0x0000001516157221 */ /* 0x000fc80000000000 */
[----:B------:R-:W-:-:S04]  /*1610*/  FADD R20, R21, R20 ;  /* 0x0000001415147221 */ /* 0x000fc80000000000 */
[----:B------:R-:W-:Y:S01]  /*1620*/  FADD R13, R20, R13 ;  /* 0x0000000d140d7221 */ /* 0x000fe20000000000 */
[----:B------:R-:W-:-:S03]  /*1630*/  ISETP.NE.AND P3, PT, R7, UR5, PT ;  /* 0x0000000507007c0c */ /* 0x000fc6000bf65270 */
[----:B------:R-:W-:-:S04]  /*1640*/  FADD R13, R13, R14 ;  /* 0x0000000e0d0d7221 */ /* 0x000fc80000000000 */
[----:B------:R-:W-:-:S04]  /*1650*/  FADD R13, R13, R28 ;  /* 0x0000001c0d0d7221 */ /* 0x000fc80000000000 */
[----:B--2---:R-:W-:-:S04]  /*1660*/  FADD R12, R13, R12 ;  /* 0x0000000c0d0c7221 */ /* 0x004fc80000000000 */
[----:B---3--:R-:W-:-:S04]  /*1670*/  FADD R12, R12, R11 ;  /* 0x0000000b0c0c7221 */ /* 0x008fc80000000000 */
[----:B------:R-:W-:Y:S01]  /*1680*/  FADD R12, R12, R27 ;  /* 0x0000001b0c0c7221 */ /* 0x000fe20000000000 */
[----:B------:R-:W-:Y:S06]  /*1690*/  @P3 BRA `(.L_x_14) ;  /* 0xfffffffc00283947 */ /* 0x000fec000383ffff */
[----:B------:R-:W-:-:S07]  /*16a0*/  MOV R26, R7 ;  /* 0x00000007001a7202 */ /* 0x000fce0000000f00 */
.L_x_13:
[----:B------:R-:W-:-:S13]  /*16b0*/  ISETP.NE.AND P3, PT, R5, RZ, PT ;  /* 0x000000ff0500720c */ /* 0x000fda0003f65270 */
[----:B------:R-:W-:Y:S05]  /*16c0*/  @!P3 BRA `(.L_x_15) ;  /* 0x000000040004b947 */ /* 0x000fea0003800000 */
[----:B------:R-:W-:Y:S01]  /*16d0*/  ISETP.NE.AND P3, PT, R6, RZ, PT ;  /* 0x000000ff0600720c */ /* 0x000fe20003f65270 */
[----:B------:R-:W-:-:S12]  /*16e0*/  @!P1 BRA `(.L_x_16) ;  /* 0x0000000000709947 */ /* 0x000fd80003800000 */
[----:B------:R-:W0:Y:S08]  /*16f0*/  LDC R29, c[0x0][0x3a4] ;  /* 0x0000e900ff1d7b82 */ /* 0x000e300000000800 */
[----:B------:R-:W1:Y:S01]  /*1700*/  LDC.64 R16, c[0x0][0x388] ;  /* 0x0000e200ff107b82 */ /* 0x000e620000000a00 */
[----:B0-----:R-:W-:-:S04]  /*1710*/  IMAD R11, R26, R29, R9 ;  /* 0x0000001d1a0b7224 */ /* 0x001fc800078e0209 */
[----:B-1----:R-:W-:-:S04]  /*1720*/  IMAD.WIDE R16, R11, 0x4, R16 ;  /* 0x000000040b107825 */ /* 0x002fc800078e0210 */
[C---:B------:R-:W-:Y:S02]  /*1730*/  IMAD.WIDE.U32 R18, R29.reuse, 0x4, R16 ;  /* 0x000000041d127825 */ /* 0x040fe400078e0010 */
[----:B------:R-:W2:Y:S02]  /*1740*/  LDG.E R17, desc[UR6][R16.64] ;  /* 0x0000000610117981 */ /* 0x000ea4000c1e1900 */
[C---:B------:R-:W-:Y:S02]  /*1750*/  IMAD.WIDE.U32 R14, R29.reuse, 0x4, R18 ;  /* 0x000000041d0e7825 */ /* 0x040fe400078e0012 */
[----:B------:R-:W3:Y:S02]  /*1760*/  LDG.E R18, desc[UR6][R18.64] ;  /* 0x0000000612127981 */ /* 0x000ee4000c1e1900 */
[C---:B------:R-:W-:Y:S02]  /*1770*/  IMAD.WIDE.U32 R10, R29.reuse, 0x4, R14 ;  /* 0x000000041d0a7825 */ /* 0x040fe400078e000e */
[----:B------:R-:W4:Y:S02]  /*1780*/  LDG.E R14, desc[UR6][R14.64] ;  /* 0x000000060e0e7981 */ /* 0x000f24000c1e1900 */
[----:B------:R-:W-:-:S02]  /*1790*/  IMAD.WIDE.U32 R20, R29, 0x4, R10 ;  /* 0x000000041d147825 */ /* 0x000fc400078e000a */
[----:B------:R-:W5:Y:S02]  /*17a0*/  LDG.E R10, desc[UR6][R10.64] ;  /* 0x000000060a0a7981 */ /* 0x000f64000c1e1900 */
[C---:B------:R-:W-:Y:S02]  /*17b0*/  IMAD.WIDE.U32 R22, R29.reuse, 0x4, R20 ;  /* 0x000000041d167825 */ /* 0x040fe400078e0014 */
[----:B------:R-:W5:Y:S02]  /*17c0*/  LDG.E R20, desc[UR6][R20.64] ;  /* 0x0000000614147981 */ /* 0x000f64000c1e1900 */
[C---:B------:R-:W-:Y:S02]  /*17d0*/  IMAD.WIDE.U32 R24, R29.reuse, 0x4, R22 ;  /* 0x000000041d187825 */ /* 0x040fe400078e0016 */
[----:B------:R-:W5:Y:S02]  /*17e0*/  LDG.E R22, desc[UR6][R22.64] ;  /* 0x0000000616167981 */ /* 0x000f64000c1e1900 */
[----:B------:R-:W-:-:S02]  /*17f0*/  IMAD.WIDE.U32 R28, R29, 0x4, R24 ;  /* 0x000000041d1c7825 */ /* 0x000fc400078e0018 */
        /* <DEDUP_REMOVED lines=11> */
.L_x_16:
        /* <DEDUP_REMOVED lines=11> */
[----:B------:R-:W-:Y:S02]  /*1960*/  IMAD.WIDE.U32 R16, R17, 0x4, R14 ;  /* 0x0000000411107825 */ /* 0x000fe400078e000e */
[----:B------:R-:W4:Y:S04]  /*1970*/  LDG.E R15, desc[UR6][R14.64] ;  /* 0x000000060e0f7981 */ /* 0x000f28000c1e1900 */
[----:B------:R-:W5:Y:S01]  /*1980*/  LDG.E R17, desc[UR6][R16.64] ;  /* 0x0000000610117981 */ /* 0x000f62000c1e1900 */
[----:B------:R-:W-:Y:S01]  /*1990*/  IADD3 R26, PT, PT, R26, 0x4, RZ ;  /* 0x000000041a1a7810 */ /* 0x000fe20007ffe0ff */
[----:B--2---:R-:W-:-:S04]  /*19a0*/  FADD R12, R12, R19 ;  /* 0x000000130c0c7221 */ /* 0x004fc80000000000 */
[----:B---3--:R-:W-:-:S04]  /*19b0*/  FADD R12, R12, R11 ;  /* 0x0000000b0c0c7221 */ /* 0x008fc80000000000 */
[----:B----4-:R-:W-:-:S04]  /*19c0*/  FADD R12, R12, R15 ;  /* 0x0000000f0c0c7221 */ /* 0x010fc80000000000 */
[----:B-----5:R-:W-:-:S07]  /*19d0*/  FADD R12, R12, R17 ;  /* 0x000000110c0c7221 */ /* 0x020fce0000000000 */
.L_x_17:
[----:B------:R-:W-:Y:S05]  /*19e0*/  @!P3 BRA `(.L_x_15) ;  /* 0x00000000003cb947 */ /* 0x000fea0003800000 */
[----:B------:R-:W0:Y:S08]  /*19f0*/  LDC R13, c[0x0][0x3a4] ;  /* 0x0000e900ff0d7b82 */ /* 0x000e300000000800 */
[----:B------:R-:W1:Y:S01]  /*1a00*/  LDC.64 R10, c[0x0][0x388] ;  /* 0x0000e200ff0a7b82 */ /* 0x000e620000000a00 */
[----:B0-----:R-:W-:-:S04]  /*1a10*/  IMAD R9, R26, R13, R9 ;  /* 0x0000000d1a097224 */ /* 0x001fc800078e0209 */
[----:B-1----:R-:W-:-:S05]  /*1a20*/  IMAD.WIDE R10, R9, 0x4, R10 ;  /* 0x00000004090a7825 */ /* 0x002fca00078e020a */
[----:B------:R-:W2:Y:S01]  /*1a30*/  LDG.E R9, desc[UR6][R10.64] ;  /* 0x000000060a097981 */ /* 0x000ea2000c1e1900 */
[----:B------:R-:W-:Y:S01]  /*1a40*/  ISETP.NE.AND P3, PT, R8, 0x1, PT ;  /* 0x000000010800780c */ /* 0x000fe20003f65270 */
[----:B--2---:R-:W-:-:S12]  /*1a50*/  FADD R12, R12, R9 ;  /* 0x000000090c0c7221 */ /* 0x004fd80000000000 */
[----:B------:R-:W-:Y:S05]  /*1a60*/  @!P3 BRA `(.L_x_15) ;  /* 0x00000000001cb947 */ /* 0x000fea0003800000 */
[----:B------:R-:W-:Y:S01]  /*1a70*/  ISETP.NE.AND P3, PT, R8, 0x2, PT ;  /* 0x000000020800780c */ /* 0x000fe20003f65270 */
[----:B------:R-:W-:-:S12]  /*1a80*/  IMAD.WIDE.U32 R14, R13, 0x4, R10 ;  /* 0x000000040d0e7825 */ /* 0x000fd800078e000a */
[----:B------:R-:W-:Y:S02]  /*1a90*/  @P3 IMAD.WIDE.U32 R10, R13, 0x4, R14 ;  /* 0x000000040d0a3825 */ /* 0x000fe400078e000e */
[----:B------:R-:W2:Y:S04]  /*1aa0*/  LDG.E R15, desc[UR6][R14.64] ;  /* 0x000000060e0f7981 */ /* 0x000ea8000c1e1900 */
[----:B------:R-:W3:Y:S01]  /*1ab0*/  @P3 LDG.E R11, desc[UR6][R10.64] ;  /* 0x000000060a0b3981 */ /* 0x000ee2000c1e1900 */
[----:B--2---:R-:W-:-:S04]  /*1ac0*/  FADD R12, R12, R15 ;  /* 0x0000000f0c0c7221 */ /* 0x004fc80000000000 */
[----:B---3--:R-:W-:-:S07]  /*1ad0*/  @P3 FADD R12, R12, R11 ;  /* 0x0000000b0c0c3221 */ /* 0x008fce0000000000 */
.L_x_15:
[----:B------:R-:W0:Y:S01]  /*1ae0*/  LDC R9, c[0x0][0x3a4] ;  /* 0x0000e900ff097b82 */ /* 0x000e220000000800 */
[----:B------:R-:W1:Y:S01]  /*1af0*/  LDCU UR5, c[0x0][0x3ac] ;  /* 0x00007580ff0577ac */ /* 0x000e620008000800 */
[----:B------:R-:W-:Y:S01]  /*1b00*/  IADD3 R13, PT, PT, R4, UR4, RZ ;  /* 0x00000004040d7c10 */ /* 0x000fe2000fffe0ff */
[----:B------:R-:W-:-:S05]  /*1b10*/  UIADD3 UR4, UPT, UPT, UR4, 0x1, URZ ;  /* 0x0000000104047890 */ /* 0x000fca000fffe0ff */
[----:B------:R-:W2:Y:S01]  /*1b20*/  LDC.64 R10, c[0x0][0x380] ;  /* 0x0000e000ff0a7b82 */ /* 0x000ea20000000a00 */
[----:B0-----:R-:W-:Y:S01]  /*1b30*/  ISETP.NE.AND P3, PT, R9, UR4, PT ;  /* 0x0000000409007c0c */ /* 0x001fe2000bf65270 */
[----:B--2---:R-:W-:-:S04]  /*1b40*/  IMAD.WIDE R10, R13, 0x4, R10 ;  /* 0x000000040d0a7825 */ /* 0x004fc800078e020a */
[----:B-1----:R-:W-:-:S05]  /*1b50*/  FMUL R13, R12, UR5 ;  /* 0x000000050c0d7c20 */ /* 0x002fca0008400000 */
[----:B------:R3:W-:Y:S03]  /*1b60*/  STG.E desc[UR6][R10.64], R13 ;  /* 0x0000000d0a007986 */ /* 0x0007e6000c101906 */
[----:B------:R-:W-:Y:S05]  /*1b70*/  @!P3 BRA `(.L_x_0) ;  /* 0x0000000000d0b947 */ /* 0x000fea0003800000 */
[----:B------:R-:W-:Y:S05]  /*1b80*/  BRA `(.L_x_18) ;  /* 0xfffffff400d47947 */ /* 0x000fea000383ffff */
.L_x_12:
[----:B---3--:R-:W0:Y:S01]  /*1b90*/  LDC R9, c[0x0][0x3a4] ;  /* 0x0000e900ff097b82 */ /* 0x008e220000000800 */
[----:B------:R-:W-:Y:S01]  /*1ba0*/  HFMA2 R15, -RZ, RZ, 0, 0 ;  /* 0x00000000ff0f7431 */ /* 0x000fe200000001ff */
[C---:B0-----:R-:W-:Y:S02]  /*1bb0*/  IADD3 R5, PT, PT, R9.reuse, -0x1, RZ ;  /* 0xffffffff09057810 */ /* 0x041fe40007ffe0ff */
[----:B------:R-:W-:Y:S02]  /*1bc0*/  LOP3.LUT R8, R9, 0x7, RZ, 0xc0, !PT ;  /* 0x0000000709087812 */ /* 0x000fe400078ec0ff */
[----:B------:R-:W-:Y:S01]  /*1bd0*/  ISETP.GE.U32.AND P0, PT, R5, 0x7, PT ;  /* 0x000000070500780c */ /* 0x000fe20003f06070 */
[----:B------:R-:W-:Y:S01]  /*1be0*/  FMUL R5, RZ, UR5 ;  /* 0x00000005ff057c20 */ /* 0x000fe20008400000 */
[----:B------:R-:W-:-:S11]  /*1bf0*/  ISETP.NE.AND P1, PT, R8, RZ, PT ;  /* 0x000000ff0800720c */ /* 0x000fd60003f25270 */
[----:B------:R-:W-:Y:S05]  /*1c00*/  @!P0 BRA `(.L_x_19) ;  /* 0x0000000000408947 */ /* 0x000fea0003800000 */
[----:B------:R-:W0:Y:S01]  /*1c10*/  LDC.64 R10, c[0x0][0x380] ;  /* 0x0000e000ff0a7b82 */ /* 0x000e220000000a00 */
[----:B------:R-:W-:Y:S01]  /*1c20*/  LOP3.LUT R15, R9, 0x7ffffff8, RZ, 0xc0, !PT ;  /* 0x7ffffff8090f7812 */ /* 0x000fe200078ec0ff */
[----:B------:R-:W-:-:S06]  /*1c30*/  UMOV UR4, URZ ;  /* 0x000000ff00047c82 */ /* 0x000fcc0008000000 */
.L_x_20:
        /* <DEDUP_REMOVED lines=13> */
.L_x_19:
        /* <DEDUP_REMOVED lines=13> */
.L_x_21:
        /* <DEDUP_REMOVED lines=14> */
.L_x_0:
[----:B------:R-:W4:Y:S02]  /*1ec0*/  LDC R8, c[0x0][0x3a0] ;  /* 0x0000e800ff087b82 */ /* 0x000f240000000800 */
[----:B----4-:R-:W-:-:S13]  /*1ed0*/  ISETP.GE.AND P0, PT, R8, 0x1, PT ;  /* 0x000000010800780c */ /* 0x010fda0003f06270 */
[----:B------:R-:W-:Y:S05]  /*1ee0*/  @!P0 EXIT ;  /* 0x000000000000894d */ /* 0x000fea0003800000 */
[C---:B------:R-:W-:Y:S01]  /*1ef0*/  ISETP.GE.AND P0, PT, R9.reuse, 0x1, PT ;  /* 0x000000010900780c */ /* 0x040fe20003f06270 */
[----:B------:R-:W-:-:S12]  /*1f00*/  IMAD R2, R9, 0x3, R2 ;  /* 0x0000000309027824 */ /* 0x000fd800078e0202 */
[----:B------:R-:W-:Y:S05]  /*1f10*/  @!P0 BRA `(.L_x_22) ;  /* 0x0000000400f88947 */ /* 0x000fea0003800000 */
[----:B------:R-:W4:Y:S01]  /*1f20*/  LDCU.64 UR4, c[0x0][0x388] ;  /* 0x00007100ff0477ac */ /* 0x000f220008000a00 */
[----:B--23--:R-:W-:Y:S02]  /*1f30*/  VIMNMX R10, PT, PT, R3, 0x1, !PT ;  /* 0x00000001030a7848 */ /* 0x00cfe40007fe0100 */
[----:B------:R-:W-:Y:S02]  /*1f40*/  MOV R9, RZ ;  /* 0x000000ff00097202 */ /* 0x000fe40000000f00 */
[C---:B------:R-:W-:Y:S02]  /*1f50*/  LOP3.LUT R24, R10.reuse, 0xf, RZ, 0xc0, !PT ;  /* 0x0000000f0a187812 */ /* 0x040fe400078ec0ff */
[----:B------:R-:W-:Y:S02]  /*1f60*/  LOP3.LUT R25, R10, 0x7, RZ, 0xc0, !PT ;  /* 0x000000070a197812 */ /* 0x000fe400078ec0ff */
[----:B------:R-:W-:Y:S02]  /*1f70*/  IADD3 R4, PT, PT, R24, -0x1, RZ ;  /* 0xffffffff18047810 */ /* 0x000fe40007ffe0ff */
[----:B01----:R-:W-:-:S02]  /*1f80*/  IADD3 R5, PT, PT, R25, -0x1, RZ ;  /* 0xffffffff19057810 */ /* 0x003fc40007ffe0ff */
[----:B------:R-:W-:Y:S02]  /*1f90*/  LOP3.LUT R8, R10, 0x7ffffff0, RZ, 0xc0, !PT ;  /* 0x7ffffff00a087812 */ /* 0x000fe400078ec0ff */
[----:B------:R-:W-:Y:S02]  /*1fa0*/  ISETP.GE.U32.AND P0, PT, R4, 0x7, PT ;  /* 0x000000070400780c */ /* 0x000fe40003f06070 */
[----:B------:R-:W-:Y:S01]  /*1fb0*/  ISETP.GE.U32.AND P1, PT, R5, 0x3, PT ;  /* 0x000000030500780c */ /* 0x000fe20003f26070 */
[----:B----4-:R-:W-:Y:S01]  /*1fc0*/  UIADD3 UR4, UP0, UPT, UR4, 0x20, URZ ;  /* 0x0000002004047890 */ /* 0x010fe2000ff1e0ff */
[----:B------:R-:W-:Y:S02]  /*1fd0*/  LOP3.LUT R10, R10, 0x3, RZ, 0xc0, !PT ;  /* 0x000000030a0a7812 */ /* 0x000fe400078ec0ff */
[----:B------:R-:W-:Y:S01]  /*1fe0*/  IADD3 R11, PT, PT, -R8, RZ, RZ ;  /* 0x000000ff080b7210 */ /* 0x000fe20007ffe1ff */
[----:B------:R-:W-:-:S12]  /*1ff0*/  UIADD3.X UR5, UPT, UPT, URZ, UR5, URZ, UP0, !UPT ;  /* 0x00000005ff057290 */ /* 0x000fd800087fe4ff */
.L_x_28:
[----:B0-----:R-:W0:Y:S01]  /*2000*/  LDC.64 R4, c[0x0][0x3a0] ;  /* 0x0000e800ff047b82 */ /* 0x001e220000000a00 */
[----:B------:R-:W-:Y:S01]  /*2010*/  ISETP.GE.AND P2, PT, R3, 0x10, PT ;  /* 0x000000100300780c */ /* 0x000fe20003f46270 */
[----:B------:R-:W-:Y:S01]  /*2020*/  HFMA2 R19, -RZ, RZ, 0, 0 ;  /* 0x00000000ff137431 */ /* 0x000fe200000001ff */
[----:B0-----:R-:W-:-:S05]  /*2030*/  LEA R12, R9, R4, 0x1 ;  /* 0x00000004090c7211 */ /* 0x001fca00078e08ff */
[----:B------:R-:W-:Y:S01]  /*2040*/  IMAD R12, R12, R5, R0 ;  /* 0x000000050c0c7224 */ /* 0x000fe200078e0200 */
[----:B------:R-:W-:-:S05]  /*2050*/  MOV R5, RZ ;  /* 0x000000ff00057202 */ /* 0x000fca0000000f00 */
[----:B------:R-:W-:Y:S05]  /*2060*/  @!P2 BRA `(.L_x_23) ;  /* 0x0000000000aca947 */ /* 0x000fea0003800000 */
[----:B------:R-:W-:Y:S02]  /*2070*/  MOV R19, RZ ;  /* 0x000000ff00137202 */ /* 0x000fe40000000f00 */
[----:B------:R-:W-:Y:S02]  /*2080*/  MOV R13, R12 ;  /* 0x0000000c000d7202 */ /* 0x000fe40000000f00 */
[----:B------:R-:W-:-:S07]  /*2090*/  MOV R5, R11 ;  /* 0x0000000b00057202 */ /* 0x000fce0000000f00 */
.L_x_24:
[----:B------:R-:W-:Y:S02]  /*20a0*/  MOV R6, UR4 ;  /* 0x0000000400067c02 */ /* 0x000fe40008000f00 */
[----:B------:R-:W-:-:S03]  /*20b0*/  MOV R7, UR5 ;  /* 0x0000000500077c02 */ /* 0x000fc60008000f00 */
[----:B------:R-:W-:-:S05]  /*20c0*/  IMAD.WIDE R6, R13, 0x4, R6 ;  /* 0x000000040d067825 */ /* 0x000fca00078e0206 */
[----:B------:R-:W2:Y:S04]  /*20d0*/  LDG.E R26, desc[UR6][R6.64+-0x20] ;  /* 0xffffe006061a7981 */ /* 0x000ea8000c1e1900 */
[----:B------:R-:W3:Y:S04]  /*20e0*/  LDG.E R23, desc[UR6][R6.64+-0x1c] ;  /* 0xffffe40606177981 */ /* 0x000ee8000c1e1900 */
[----:B------:R-:W4:Y:S04]  /*20f0*/  LDG.E R22, desc[UR6][R6.64+-0x18] ;  /* 0xffffe80606167981 */ /* 0x000f28000c1e1900 */
[----:B------:R-:W5:Y:S04]  /*2100*/  LDG.E R21, desc[UR6][R6.64+-0x14] ;  /* 0xffffec0606157981 */ /* 0x000f68000c1e1900 */
[----:B------:R-:W5:Y:S04]  /*2110*/  LDG.E R20, desc[UR6][R6.64+-0x10] ;  /* 0xfffff00606147981 */ /* 0x000f68000c1e1900 */
[----:B------:R-:W5:Y:S04]  /*2120*/  LDG.E R18, desc[UR6][R6.64+-0xc] ;  /* 0xfffff40606127981 */ /* 0x000f68000c1e1900 */
[----:B------:R-:W5:Y:S04]  /*2130*/  LDG.E R17, desc[UR6][R6.64+-0x8] ;  /* 0xfffff80606117981 */ /* 0x000f68000c1e1900 */
[----:B------:R-:W5:Y:S04]  /*2140*/  LDG.E R16, desc[UR6][R6.64+-0x4] ;  /* 0xfffffc0606107981 */ /* 0x000f68000c1e1900 */
[----:B------:R-:W5:Y:S04]  /*2150*/  LDG.E R15, desc[UR6][R6.64] ;  /* 0x00000006060f7981 */ /* 0x000f68000c1e1900 */
[----:B------:R-:W5:Y:S01]  /*2160*/  LDG.E R14, desc[UR6][R6.64+0x4] ;  /* 0x00000406060e7981 */ /* 0x000f62000c1e1900 */
[----:B--2---:R-:W-:-:S03]  /*2170*/  FADD R26, R26, R19 ;  /* 0x000000131a1a7221 */ /* 0x004fc60000000000 */
[----:B------:R-:W2:Y:S01]  /*2180*/  LDG.E R19, desc[UR6][R6.64+0x8] ;  /* 0x0000080606137981 */ /* 0x000ea2000c1e1900 */
[----:B---3--:R-:W-:-:S03]  /*2190*/  FADD R27, R26, R23 ;  /* 0x000000171a1b7221 */ /* 0x008fc60000000000 */
[----:B------:R-:W3:Y:S01]  /*21a0*/  LDG.E R23, desc[UR6][R6.64+0xc] ;  /* 0x00000c0606177981 */ /* 0x000ee2000c1e1900 */
[----:B----4-:R-:W-:-:S03]  /*21b0*/  FADD R26, R27, R22 ;  /* 0x000000161b1a7221 */ /* 0x010fc60000000000 */
[----:B------:R-:W4:Y:S01]  /*21c0*/  LDG.E R22, desc[UR6][R6.64+0x10] ;  /* 0x0000100606167981 */ /* 0x000f22000c1e1900 */
[----:B-----5:R-:W-:-:S03]  /*21d0*/  FADD R27, R26, R21 ;  /* 0x000000151a1b7221 */ /* 0x020fc60000000000 */
[----:B------:R-:W5:Y:S01]  /*21e0*/  LDG.E R21, desc[UR6][R6.64+0x14] ;  /* 0x0000140606157981 */ /* 0x000f62000c1e1900 */
[----:B------:R-:W-:-:S03]  /*21f0*/  FADD R27, R27, R20 ;  /* 0x000000141b1b7221 */ /* 0x000fc60000000000 */
[----:B------:R-:W5:Y:S04]  /*2200*/  LDG.E R20, desc[UR6][R6.64+0x18] ;  /* 0x0000180606147981 */ /* 0x000f68000c1e1900 */
[----:B------:R-:W5:Y:S01]  /*2210*/  LDG.E R26, desc[UR6][R6.64+0x1c] ;  /* 0x00001c06061a7981 */ /* 0x000f62000c1e1900 */
[----:B------:R-:W-:Y:S01]  /*2220*/  FADD R18, R27, R18 ;  /* 0x000000121b127221 */ /* 0x000fe20000000000 */
[----:B------:R-:W-:Y:S02]  /*2230*/  IADD3 R5, PT, PT, R5, 0x10, RZ ;  /* 0x0000001005057810 */ /* 0x000fe40007ffe0ff */
[----:B------:R-:W-:Y:S01]  /*2240*/  IADD3 R13, PT, PT, R13, 0x10, RZ ;  /* 0x000000100d0d7810 */ /* 0x000fe20007ffe0ff */
[----:B------:R-:W-:Y:S01]  /*2250*/  FADD R17, R18, R17 ;  /* 0x0000001112117221 */ /* 0x000fe20000000000 */
[----:B------:R-:W-:-:S03]  /*2260*/  ISETP.NE.AND P2, PT, R5, RZ, PT ;  /* 0x000000ff0500720c */ /* 0x000fc60003f45270 */
[----:B------:R-:W-:-:S04]  /*2270*/  FADD R16, R17, R16 ;  /* 0x0000001011107221 */ /* 0x000fc80000000000 */
[----:B------:R-:W-:-:S04]  /*2280*/  FADD R15, R16, R15 ;  /* 0x0000000f100f7221 */ /* 0x000fc80000000000 */
[----:B------:R-:W-:-:S04]  /*2290*/  FADD R14, R15, R14 ;  /* 0x0000000e0f0e7221 */ /* 0x000fc80000000000 */
[----:B--2---:R-:W-:-:S04]  /*22a0*/  FADD R14, R14, R19 ;  /* 0x000000130e0e7221 */ /* 0x004fc80000000000 */
[----:B---3--:R-:W-:-:S04]  /*22b0*/  FADD R23, R14, R23 ;  /* 0x000000170e177221 */ /* 0x008fc80000000000 */
[----:B----4-:R-:W-:-:S04]  /*22c0*/  FADD R22, R23, R22 ;  /* 0x0000001617167221 */ /* 0x010fc80000000000 */
[----:B-----5:R-:W-:-:S04]  /*22d0*/  FADD R21, R22, R21 ;  /* 0x0000001516157221 */ /* 0x020fc80000000000 */
[----:B------:R-:W-:-:S04]  /*22e0*/  FADD R21, R21, R20 ;  /* 0x0000001415157221 */ /* 0x000fc80000000000 */
[----:B------:R-:W-:Y:S01]  /*22f0*/  FADD R19, R21, R26 ;  /* 0x0000001a15137221 */ /* 0x000fe20000000000 */
[----:B------:R-:W-:Y:S06]  /*2300*/  @P2 BRA `(.L_x_24) ;  /* 0xfffffffc00642947 */ /* 0x000fec000383ffff */
[----:B------:R-:W-:-:S07]  /*2310*/  MOV R5, R8 ;  /* 0x0000000800057202 */ /* 0x000fce0000000f00 */
.L_x_23:
[----:B------:R-:W-:-:S13]  /*2320*/  ISETP.NE.AND P2, PT, R24, RZ, PT ;  /* 0x000000ff1800720c */ /* 0x000fda0003f45270 */
[----:B------:R-:W-:Y:S05]  /*2330*/  @!P2 BRA `(.L_x_25) ;  /* 0x0000000000c8a947 */ /* 0x000fea0003800000 */
[----:B------:R-:W-:Y:S01]  /*2340*/  ISETP.NE.AND P2, PT, R25, RZ, PT ;  /* 0x000000ff1900720c */ /* 0x000fe20003f45270 */
[----:B------:R-:W-:-:S12]  /*2350*/  @!P0 BRA `(.L_x_26) ;  /* 0x0000000000508947 */ /* 0x000fd80003800000 */
[----:B------:R-:W0:Y:S01]  /*2360*/  LDC.64 R6, c[0x0][0x388] ;  /* 0x0000e200ff067b82 */ /* 0x000e220000000a00 */
[----:B------:R-:W-:-:S05]  /*2370*/  IADD3 R13, PT, PT, R12, R5, RZ ;  /* 0x000000050c0d7210 */ /* 0x000fca0007ffe0ff */
[----:B0-----:R-:W-:-:S05]  /*2380*/  IMAD.WIDE R6, R13, 0x4, R6 ;  /* 0x000000040d067825 */ /* 0x001fca00078e0206 */
[----:B------:R-:W2:Y:S04]  /*2390*/  LDG.E R14, desc[UR6][R6.64] ;  /* 0x00000006060e7981 */ /* 0x000ea8000c1e1900 */
[----:B------:R-:W3:Y:S04]  /*23a0*/  LDG.E R13, desc[UR6][R6.64+0x4] ;  /* 0x00000406060d7981 */ /* 0x000ee8000c1e1900 */
[----:B------:R-:W4:Y:S04]  /*23b0*/  LDG.E R16, desc[UR6][R6.64+0x8] ;  /* 0x0000080606107981 */ /* 0x000f28000c1e1900 */
[----:B------:R-:W5:Y:S04]  /*23c0*/  LDG.E R18, desc[UR6][R6.64+0xc] ;  /* 0x00000c0606127981 */ /* 0x000f68000c1e1900 */
[----:B------:R-:W5:Y:S04]  /*23d0*/  LDG.E R20, desc[UR6][R6.64+0x10] ;  /* 0x0000100606147981 */ /* 0x000f68000c1e1900 */
[----:B------:R-:W5:Y:S04]  /*23e0*/  LDG.E R22, desc[UR6][R6.64+0x14] ;  /* 0x0000140606167981 */ /* 0x000f68000c1e1900 */
        /* <DEDUP_REMOVED lines=11> */
.L_x_26:
        /* <DEDUP_REMOVED lines=9> */
[----:B------:R-:W5:Y:S01]  /*2530*/  LDG.E R18, desc[UR6][R6.64+0xc] ;  /* 0x00000c0606127981 */ /* 0x000f62000c1e1900 */
[----:B------:R-:W-:Y:S01]  /*2540*/  IADD3 R5, PT, PT, R5, 0x4, RZ ;  /* 0x0000000405057810 */ /* 0x000fe20007ffe0ff */
[----:B--2---:R-:W-:-:S04]  /*2550*/  FADD R14, R19, R14 ;  /* 0x0000000e130e7221 */ /* 0x004fc80000000000 */
[----:B---3--:R-:W-:-:S04]  /*2560*/  FADD R13, R14, R13 ;  /* 0x0000000d0e0d7221 */ /* 0x008fc80000000000 */
[----:B----4-:R-:W-:-:S04]  /*2570*/  FADD R13, R13, R16 ;  /* 0x000000100d0d7221 */ /* 0x010fc80000000000 */
[----:B-----5:R-:W-:-:S07]  /*2580*/  FADD R19, R13, R18 ;  /* 0x000000120d137221 */ /* 0x020fce0000000000 */
.L_x_27:
[----:B------:R-:W-:Y:S05]  /*2590*/  @!P2 BRA `(.L_x_25) ;  /* 0x000000000030a947 */ /* 0x000fea0003800000 */
[----:B------:R-:W0:Y:S01]  /*25a0*/  LDC.64 R6, c[0x0][0x388] ;  /* 0x0000e200ff067b82 */ /* 0x000e220000000a00 */
[----:B------:R-:W-:-:S05]  /*25b0*/  IADD3 R5, PT, PT, R12, R5, RZ ;  /* 0x000000050c057210 */ /* 0x000fca0007ffe0ff */
[----:B0-----:R-:W-:-:S05]  /*25c0*/  IMAD.WIDE R6, R5, 0x4, R6 ;  /* 0x0000000405067825 */ /* 0x001fca00078e0206 */
[----:B------:R-:W2:Y:S01]  /*25d0*/  LDG.E R12, desc[UR6][R6.64] ;  /* 0x00000006060c7981 */ /* 0x000ea2000c1e1900 */
[----:B------:R-:W-:Y:S01]  /*25e0*/  ISETP.NE.AND P2, PT, R10, 0x1, PT ;  /* 0x000000010a00780c */ /* 0x000fe20003f45270 */
[----:B--2---:R-:W-:-:S12]  /*25f0*/  FADD R19, R19, R12 ;  /* 0x0000000c13137221 */ /* 0x004fd80000000000 */
[----:B------:R-:W-:Y:S05]  /*2600*/  @!P2 BRA `(.L_x_25) ;  /* 0x000000000014a947 */ /* 0x000fea0003800000 */
[----:B------:R-:W-:Y:S01]  /*2610*/  ISETP.NE.AND P2, PT, R10, 0x2, PT ;  /* 0x000000020a00780c */ /* 0x000fe20003f45270 */
[----:B------:R-:W2:-:S12]  /*2620*/  LDG.E R12, desc[UR6][R6.64+0x4] ;  /* 0x00000406060c7981 */ /* 0x000e98000c1e1900 */
[----:B------:R-:W3:Y:S01]  /*2630*/  @P2 LDG.E R14, desc[UR6][R6.64+0x8] ;  /* 0x00000806060e2981 */ /* 0x000ee2000c1e1900 */
[----:B--2---:R-:W-:-:S04]  /*2640*/  FADD R19, R19, R12 ;  /* 0x0000000c13137221 */ /* 0x004fc80000000000 */
[----:B---3--:R-:W-:-:S07]  /*2650*/  @P2 FADD R19, R19, R14 ;  /* 0x0000000e13132221 */ /* 0x008fce0000000000 */
.L_x_25:
[----:B------:R-:W0:Y:S01]  /*2660*/  LDC.64 R6, c[0x0][0x380] ;  /* 0x0000e000ff067b82 */ /* 0x000e220000000a00 */
[----:B------:R-:W1:Y:S01]  /*2670*/  LDCU UR8, c[0x0][0x3a8] ;  /* 0x00007500ff0877ac */ /* 0x000e620008000800 */
[----:B------:R-:W-:Y:S02]  /*2680*/  IADD3 R5, PT, PT, R2, R9, RZ ;  /* 0x0000000902057210 */ /* 0x000fe40007ffe0ff */
[----:B------:R-:W-:-:S04]  /*2690*/  IADD3 R9, PT, PT, R9, 0x1, RZ ;  /* 0x0000000109097810 */ /* 0x000fc80007ffe0ff */
[----:B------:R-:W-:Y:S01]  /*26a0*/  ISETP.NE.AND P2, PT, R9, R4, PT ;  /* 0x000000040900720c */ /* 0x000fe20003f45270 */
[----:B-1----:R-:W-:Y:S01]  /*26b0*/  FMUL R19, R19, UR8 ;  /* 0x0000000813137c20 */ /* 0x002fe20008400000 */
[----:B0-----:R-:W-:-:S05]  /*26c0*/  IMAD.WIDE R6, R5, 0x4, R6 ;  /* 0x0000000405067825 */ /* 0x001fca00078e0206 */
[----:B------:R0:W-:Y:S06]  /*26d0*/  STG.E desc[UR6][R6.64], R19 ;  /* 0x0000001306007986 */ /* 0x0001ec000c101906 */
[----:B------:R-:W-:Y:S05]  /*26e0*/  @!P2 EXIT ;  /* 0x000000000000a94d */ /* 0x000fea0003800000 */
[----:B------:R-:W-:Y:S05]  /*26f0*/  BRA `(.L_x_28) ;  /* 0xfffffff800407947 */ /* 0x000fea000383ffff */
.L_x_22:
[----:B------:R-:W4:Y:S01]  /*2700*/  LDCU UR4, c[0x0][0x3a8] ;  /* 0x00007500ff0477ac */ /* 0x000f220008000800 */
[C---:B------:R-:W-:Y:S01]  /*2710*/  IADD3 R0, PT, PT, R8.reuse, -0x1, RZ ;  /* 0xffffffff08007810 */ /* 0x040fe20007ffe0ff */
[----:B------:R-:W-:Y:S01]  /*2720*/  HFMA2 R3, -RZ, RZ, 0, 0 ;  /* 0x00000000ff037431 */ /* 0x000fe200000001ff */
[----:B--23--:R-:W-:Y:S02]  /*2730*/  LOP3.LUT R10, R8, 0x7, RZ, 0xc0, !PT ;  /* 0x00000007080a7812 */ /* 0x00cfe400078ec0ff */
[----:B------:R-:W-:Y:S02]  /*2740*/  ISETP.GE.U32.AND P0, PT, R0, 0x7, PT ;  /* 0x000000070000780c */ /* 0x000fe40003f06070 */
[----:B------:R-:W-:Y:S01]  /*2750*/  ISETP.NE.AND P1, PT, R10, RZ, PT ;  /* 0x000000ff0a00720c */ /* 0x000fe20003f25270 */
[----:B----4-:R-:W-:-:S10]  /*2760*/  FMUL R9, RZ, UR4 ;  /* 0x00000004ff097c20 */ /* 0x010fd40008400000 */
[----:B------:R-:W-:Y:S05]  /*2770*/  @!P0 BRA `(.L_x_29) ;  /* 0x0000000000408947 */ /* 0x000fea0003800000 */
[----:B01----:R-:W0:Y:S01]  /*2780*/  LDC.64 R6, c[0x0][0x380] ;  /* 0x0000e000ff067b82 */ /* 0x003e220000000a00 */
[----:B------:R-:W-:Y:S01]  /*2790*/  LOP3.LUT R3, R8, 0x7ffffff8, RZ, 0xc0, !PT ;  /* 0x7ffffff808037812 */ /* 0x000fe200078ec0ff */
[----:B------:R-:W-:-:S06]  /*27a0*/  UMOV UR4, URZ ;  /* 0x000000ff00047c82 */ /* 0x000fcc0008000000 */
.L_x_30:
[----:B--2---:R-:W-:Y:S01]  /*27b0*/  IADD3 R5, PT, PT, R2, UR4, RZ ;  /* 0x0000000402057c10 */ /* 0x004fe2000fffe0ff */
        /* <DEDUP_REMOVED lines=12> */
.L_x_29:
[----:B------:R-:W-:Y:S05]  /*2880*/  @!P1 EXIT ;  /* 0x000000000000994d */ /* 0x000fea0003800000 */
[----:B------:R-:W-:Y:S02]  /*2890*/  ISETP.GE.U32.AND P0, PT, R10, 0x4, PT ;  /* 0x000000040a00780c */ /* 0x000fe40003f06070 */
[----:B------:R-:W-:-:S04]  /*28a0*/  LOP3.LUT R0, R8, 0x3, RZ, 0xc0, !PT ;  /* 0x0000000308007812 */ /* 0x000fc800078ec0ff */
[----:B------:R-:W-:-:S07]  /*28b0*/  ISETP.NE.AND P1, PT, R0, RZ, PT ;  /* 0x000000ff0000720c */ /* 0x000fce0003f25270 */
[----:B------:R-:W-:Y:S06]  /*28c0*/  @!P0 BRA `(.L_x_31) ;  /* 0x0000000000208947 */ /* 0x000fec0003800000 */
[----:B012---:R-:W0:Y:S01]  /*28d0*/  LDC.64 R4, c[0x0][0x380] ;  /* 0x0000e000ff047b82 */ /* 0x007e220000000a00 */
[----:B------:R-:W-:Y:S02]  /*28e0*/  IADD3 R7, PT, PT, R2, R3, RZ ;  /* 0x0000000302077210 */ /* 0x000fe40007ffe0ff */
[----:B------:R-:W-:-:S03]  /*28f0*/  IADD3 R3, PT, PT, R3, 0x4, RZ ;  /* 0x0000000403037810 */ /* 0x000fc60007ffe0ff */
[----:B0-----:R-:W-:-:S05]  /*2900*/  IMAD.WIDE R4, R7, 0x4, R4 ;  /* 0x0000000407047825 */ /* 0x001fca00078e0204 */
[----:B------:R3:W-:Y:S04]  /*2910*/  STG.E desc[UR6][R4.64], R9 ;  /* 0x0000000904007986 */ /* 0x0007e8000c101906 */
[----:B------:R3:W-:Y:S04]  /*2920*/  STG.E desc[UR6][R4.64+0x4], R9 ;  /* 0x0000040904007986 */ /* 0x0007e8000c101906 */
[----:B------:R3:W-:Y:S04]  /*2930*/  STG.E desc[UR6][R4.64+0x8], R9 ;  /* 0x0000080904007986 */ /* 0x0007e8000c101906 */
[----:B------:R3:W-:Y:S02]  /*2940*/  STG.E desc[UR6][R4.64+0xc], R9 ;  /* 0x00000c0904007986 */ /* 0x0007e4000c101906 */
.L_x_31:
[----:B------:R-:W-:Y:S05]  /*2950*/  @!P1 EXIT ;  /* 0x000000000000994d */ /* 0x000fea0003800000 */
[----:B------:R-:W-:Y:S02]  /*2960*/  ISETP.NE.AND P1, PT, R0, 0x1, PT ;  /* 0x000000010000780c */ /* 0x000fe40003f25270 */
[----:B------:R-:W-:-:S04]  /*2970*/  LOP3.LUT R0, R8, 0x1, RZ, 0xc0, !PT ;  /* 0x0000000108007812 */ /* 0x000fc800078ec0ff */
[----:B------:R-:W-:-:S07]  /*2980*/  ISETP.NE.U32.AND P0, PT, R0, 0x1, PT ;  /* 0x000000010000780c */ /* 0x000fce0003f05070 */
[----:B0123--:R-:W0:Y:S01]  /*2990*/  @P1 LDC.64 R4, c[0x0][0x380] ;  /* 0x0000e000ff041b82 */ /* 0x00fe220000000a00 */
[----:B------:R-:W-:-:S05]  /*29a0*/  @P1 IADD3 R7, PT, PT, R2, R3, RZ ;  /* 0x0000000302071210 */ /* 0x000fca0007ffe0ff */
[----:B0-----:R-:W-:-:S05]  /*29b0*/  @P1 IMAD.WIDE R4, R7, 0x4, R4 ;  /* 0x0000000407041825 */ /* 0x001fca00078e0204 */
[----:B------:R0:W-:Y:S04]  /*29c0*/  @P1 STG.E desc[UR6][R4.64], R9 ;  /* 0x0000000904001986 */ /* 0x0001e8000c101906 */
[----:B------:R0:W-:Y:S01]  /*29d0*/  @P1 STG.E desc[UR6][R4.64+0x4], R9 ;  /* 0x0000040904001986 */ /* 0x0001e2000c101906 */
[----:B------:R-:W-:Y:S05]  /*29e0*/  @P0 EXIT ;  /* 0x000000000000094d */ /* 0x000fea0003800000 */
[----:B0-----:R-:W0:Y:S01]  /*29f0*/  LDC.64 R4, c[0x0][0x380] ;  /* 0x0000e000ff047b82 */ /* 0x001e220000000a00 */
[----:B------:R-:W-:-:S04]  /*2a00*/  @P1 IADD3 R3, PT, PT, R3, 0x2, RZ ;  /* 0x0000000203031810 */ /* 0x000fc80007ffe0ff */
[----:B------:R-:W-:-:S05]  /*2a10*/  IADD3 R3, PT, PT, R2, R3, RZ ;  /* 0x0000000302037210 */ /* 0x000fca0007ffe0ff */
[----:B0-----:R-:W-:-:S05]  /*2a20*/  IMAD.WIDE R2, R3, 0x4, R4 ;  /* 0x0000000403027825 */ /* 0x001fca00078e0204 */
[----:B------:R-:W-:Y:S01]  /*2a30*/  STG.E desc[UR6][R2.64], R9 ;  /* 0x0000000902007986 */ /* 0x000fe2000c101906 */
[----:B------:R-:W-:Y:S05]  /*2a40*/  EXIT ;  /* 0x000000000000794d */ /* 0x000fea0003800000 */
.L_x_32:
[----:B------:R-:W-:-:S00]  /*2a50*/  BRA `(.L_x_32) ;  /* 0xfffffffc00fc7947 */ /* 0x000fc0000383ffff */
[----:B------:R-:W-:-:S00]  /*2a60*/  NOP ;  /* 0x0000000000007918 */ /* 0x000fc00000000000 */
        /* <DEDUP_REMOVED lines=9> */
.L_x_328:


//--------------------- .text._Z8func3_cuPfS_S_iiiii --------------------------
	.section	.text._Z8func3_cuPfS_S_iiiii,"ax",@progbits
	.align	128
        .global         _Z8func3_cuPfS_S_iiiii
        .type           _Z8func3_cuPfS_S_iiiii,@function
        .size           _Z8func3_cuPfS_S_iiiii,(.L_x_326 - _Z8func3_cuPfS_S_iiiii)
        .other          _Z8func3_cuPfS_S_iiiii,@"STO_CUDA_ENTRY STV_DEFAULT"
_Z8func3_cuPfS_S_iiiii:
.text._Z8func3_cuPfS_S_iiiii:
[----:B------:R-:W-:Y:S01]  /*0000*/  LDC R1, c[0x0][0x37c] ;  /* 0x0000df00ff017b82 */ /* 0x000fe20000000800 */
[----:B------:R-:W0:Y:S07]  /*0010*/  S2R R0, SR_TID.X ;  /* 0x0000000000007919 */ /* 0x000e2e0000002100 */
[----:B------:R-:W0:Y:S01]  /*0020*/  S2UR UR4, SR_CTAID.X ;  /* 0x00000000000479c3 */ /* 0x000e220000002500 */
[----:B------:R-:W1:Y:S07]  /*0030*/  S2R R5, SR_TID.Y ;  /* 0x0000000000057919 */ /* 0x000e6e0000002200 */
[----:B------:R-:W0:Y:S08]  /*0040*/  LDC R7, c[0x0][0x360] ;  /* 0x0000d800ff077b82 */ /* 0x000e300000000800 */
[----:B------:R-:W1:Y:S08]  /*0050*/  S2UR UR5, SR_CTAID.Y ;  /* 0x00000000000579c3 */ /* 0x000e700000002600 */
[----:B------:R-:W1:Y:S08]  /*0060*/  LDC R4, c[0x0][0x364] ;  /* 0x0000d900ff047b82 */ /* 0x000e700000000800 */
[----:B------:R-:W2:Y:S01]  /*0070*/  LDC.64 R2, c[0x0][0x398] ;  /* 0x0000e600ff027b82 */ /* 0x000ea20000000a00 */
[----:B0-----:R-:W-:-:S02]  /*0080*/  IMAD R7, R7, UR4, R0 ;  /* 0x0000000407077c24 */ /* 0x001fc4000f8e0200 */
[----:B-1----:R-:W-:-:S03]  /*0090*/  IMAD R0, R4, UR5, R5 ;  /* 0x0000000504007c24 */ /* 0x002fc6000f8e0205 */
[----:B------:R-:W-:Y:S02]  /*00a0*/  IADD3 R5, PT, PT, R7, 0x1, RZ ;  /* 0x0000000107057810 */ /* 0x000fe40007ffe0ff */
[----:B--2---:R-:W-:-:S04]  /*00b0*/  ISETP.GE.AND P0, PT, R0, R3, PT ;  /* 0x000000030000720c */ /* 0x004fc80003f06270 */
[----:B------:R-:W-:-:S13]  /*00c0*/  ISETP.GT.OR P0, PT, R5, R2, P0 ;  /* 0x000000020500720c */ /* 0x000fda0000704670 */
[----:B------:R-:W-:Y:S05]  /*00d0*/  @P0 EXIT ;  /* 0x000000000000094d */ /* 0x000fea0003800000 */
[----:B------:R-:W0:Y:S01]  /*00e0*/  LDC.64 R20, c[0x0][0x388] ;  /* 0x0000e200ff147b82 */ /* 0x000e220000000a00 */
[----:B------:R-:W-:Y:S01]  /*00f0*/  IADD3 R4, PT, PT, R2, 0x2, RZ ;  /* 0x0000000202047810 */ /* 0x000fe20007ffe0ff */
[----:B------:R-:W1:Y:S04]  /*0100*/  LDCU.64 UR14, c[0x0][0x358] ;  /* 0x00006b00ff0e77ac */ /* 0x000e680008000a00 */
[----:B------:R-:W-:Y:S01]  /*0110*/  IMAD R6, R0, R4, R4 ;  /* 0x0000000400067224 */ /* 0x000fe200078e0204 */
[----:B------:R-:W2:Y:S04]  /*0120*/  LDCU UR5, c[0x0][0x3a8] ;  /* 0x00007500ff0577ac */ /* 0x000ea80008000800 */
[----:B------:R-:W-:Y:S01]  /*0130*/  IADD3 R3, PT, PT, R5, R6, RZ ;  /* 0x0000000605037210 */ /* 0x000fe20007ffe0ff */
[----:B------:R-:W3:Y:S04]  /*0140*/  LDCU UR4, c[0x0][0x3a4] ;  /* 0x00007480ff0477ac */ /* 0x000ee80008000800 */
[----:B0-----:R-:W-:-:S05]  /*0150*/  IMAD.WIDE R20, R3, 0x4, R20 ;  /* 0x0000000403147825 */ /* 0x001fca00078e0214 */
[----:B-1----:R-:W4:Y:S01]  /*0160*/  LDG.E R8, desc[UR14][R20.64] ;  /* 0x0000000e14087981 */ /* 0x002f22000c1e1900 */
[----:B------:R-:W-:-:S03]  /*0170*/  IMAD.WIDE R18, R4, 0x4, R20 ;  /* 0x0000000404127825 */ /* 0x000fc600078e0214 */
[----:B------:R-:W4:Y:S04]  /*0180*/  LDG.E R9, desc[UR14][R20.64+0x4] ;  /* 0x0000040e14097981 */ /* 0x000f28000c1e1900 */
[----:B------:R-:W5:Y:S04]  /*0190*/  LDG.E R11, desc[UR14][R18.64] ;  /* 0x0000000e120b7981 */ /* 0x000f68000c1e1900 */
[----:B------:R-:W3:Y:S01]  /*01a0*/  LDG.E R13, desc[UR14][R18.64+0x4] ;  /* 0x0000040e120d7981 */ /* 0x000ee2000c1e1900 */
[----:B------:R-:W-:Y:S01]  /*01b0*/  IMAD R7, R0, R2, R7 ;  /* 0x0000000200077224 */ /* 0x000fe200078e0207 */
[----:B------:R-:W-:Y:S03]  /*01c0*/  BSSY.RECONVERGENT B0, `(.L_x_33) ;  /* 0x0000012000007945 */ /* 0x000fe60003800200 */
[----:B--2---:R-:W-:-:S02]  /*01d0*/  IMAD R7, R7, UR5, RZ ;  /* 0x0000000507077c24 */ /* 0x004fc4000f8e02ff */
[----:B----4-:R-:W-:-:S04]  /*01e0*/  FADD R8, R8, R9 ;  /* 0x0000000908087221 */ /* 0x010fc80000000000 */
[----:B-----5:R-:W-:-:S04]  /*01f0*/  FADD R8, R8, R11 ;  /* 0x0000000b08087221 */ /* 0x020fc80000000000 */
[----:B---3--:R-:W-:-:S04]  /*0200*/  FADD R13, R8, R13 ;  /* 0x0000000d080d7221 */ /* 0x008fc80000000000 */
[----:B------:R0:W1:Y:S01]  /*0210*/  MUFU.RSQ R10, R13 ;  /* 0x0000000d000a7308 */ /* 0x0000620000001400 */
[----:B------:R-:W-:-:S04]  /*0220*/  IADD3 R8, PT, PT, R13, -0xd000000, RZ ;  /* 0xf30000000d087810 */ /* 0x000fc80007ffe0ff */
[----:B------:R-:W-:Y:S01]  /*0230*/  ISETP.GT.U32.AND P0, PT, R8, 0x727fffff, PT ;  /* 0x727fffff0800780c */ /* 0x000fe20003f04070 */
[----:B------:R-:W-:-:S12]  /*0240*/  IMAD R8, R3, UR4, RZ ;  /* 0x0000000403087c24 */ /* 0x000fd8000f8e02ff */
[----:B01----:R-:W-:Y:S05]  /*0250*/  @!P0 BRA `(.L_x_34) ;  /* 0x0000000000108947 */ /* 0x003fea0003800000 */
[----:B------:R-:W-:Y:S02]  /*0260*/  MOV R0, R13 ;  /* 0x0000000d00007202 */ /* 0x000fe40000000f00 */
[----:B------:R-:W-:-:S07]  /*0270*/  MOV R13, 0x290 ;  /* 0x00000290000d7802 */ /* 0x000fce0000000f00 */
[----:B------:R-:W-:Y:S05]  /*0280*/  CALL.REL.NOINC `($__internal_0_$__cuda_sm20_sqrt_rn_f32_slowpath) ;  /* 0x0000006c00d87944 */ /* 0x000fea0003c00000 */
[----:B------:R-:W-:Y:S05]  /*0290*/  BRA `(.L_x_35) ;  /* 0x0000000000107947 */ /* 0x000fea0003800000 */
.L_x_34:
[----:B------:R-:W-:Y:S01]  /*02a0*/  FMUL.FTZ R0, R13, R10 ;  /* 0x0000000a0d007220 */ /* 0x000fe20000410000 */
[----:B------:R-:W-:-:S03]  /*02b0*/  FMUL.FTZ R10, R10, 0.5 ;  /* 0x3f0000000a0a7820 */ /* 0x000fc60000410000 */
[----:B------:R-:W-:-:S04]  /*02c0*/  FFMA R13, -R0, R0, R13 ;  /* 0x00000000000d7223 */ /* 0x000fc8000000010d */
[----:B------:R-:W-:-:S07]  /*02d0*/  FFMA R0, R13, R10, R0 ;  /* 0x0000000a0d007223 */ /* 0x000fce0000000000 */
.L_x_35:
[----:B------:R-:W-:Y:S05]  /*02e0*/  BSYNC.RECONVERGENT B0 ;  /* 0x0000000000007941 */ /* 0x000fea0003800200 */
.L_x_33:
[----:B------:R-:W0:Y:S01]  /*02f0*/  F2F.F64.F32 R2, R0 ;  /* 0x0000000000027310 */ /* 0x000e220000201800 */
[----:B------:R-:W1:Y:S01]  /*0300*/  LDCU UR5, c[0x0][0x3a0] ;  /* 0x00007400ff0577ac */ /* 0x000e620008000800 */
[----:B------:R-:W-:Y:S01]  /*0310*/  UMOV UR6, 0x9abcaf48 ;  /* 0x9abcaf4800067882 */ /* 0x000fe20000000000 */
[----:B------:R-:W-:Y:S02]  /*0320*/  UMOV UR7, 0x3e7ad7f2 ;  /* 0x3e7ad7f200077882 */ /* 0x000fe40000000000 */
[----:B0-----:R-:W-:Y:S01]  /*0330*/  DADD R2, R2, UR6 ;  /* 0x0000000602027e29 */ /* 0x001fe20008000000 */
[----:B-1----:R-:W-:-:S09]  /*0340*/  UISETP.GE.AND UP0, UPT, UR5, 0x1, UPT ;  /* 0x000000010500788c */ /* 0x002fd2000bf06270 */
[----:B------:R0:W1:Y:S01]  /*0350*/  F2F.F32.F64 R3, R2 ;  /* 0x0000000200037310 */ /* 0x0000620000301000 */
[----:B------:R-:W-:Y:S05]  /*0360*/  BRA.U !UP0, `(.L_x_36) ;  /* 0x0000001108787547 */ /* 0x000fea000b800000 */
[----:B------:R-:W-:Y:S02]  /*0370*/  UISETP.GE.U32.AND UP0, UPT, UR5, 0x8, UPT ;  /* 0x000000080500788c */ /* 0x000fe4000bf06070 */
[----:B------:R-:W-:Y:S01]  /*0380*/  ULOP3.LUT UR6, UR5, 0x7, URZ, 0xc0, !UPT ;  /* 0x0000000705067892 */ /* 0x000fe2000f8ec0ff */
[----:B------:R-:W-:-:S06]  /*0390*/  UMOV UR4, URZ ;  /* 0x000000ff00047c82 */ /* 0x000fcc0008000000 */
[----:B------:R-:W-:Y:S05]  /*03a0*/  BRA.U !UP0, `(.L_x_37) ;  /* 0x00000009082c7547 */ /* 0x000fea000b800000 */
[----:B------:R-:W2:Y:S01]  /*03b0*/  LDC.64 R32, c[0x0][0x390] ;  /* 0x0000e400ff207b82 */ /* 0x000ea20000000a00 */
[----:B------:R-:W-:Y:S01]  /*03c0*/  ULOP3.LUT UR4, UR5, 0x7ffffff8, URZ, 0xc0, !UPT ;  /* 0x7ffffff805047892 */ /* 0x000fe2000f8ec0ff */
[----:B------:R-:W-:Y:S02]  /*03d0*/  MOV R12, R7 ;  /* 0x00000007000c7202 */ /* 0x000fe40000000f00 */
[----:B------:R-:W-:Y:S01]  /*03e0*/  MOV R10, R8 ;  /* 0x00000008000a7202 */ /* 0x000fe20000000f00 */
[----:B------:R-:W-:-:S03]  /*03f0*/  UIADD3 UR5, UPT, UPT, -UR4, URZ, URZ ;  /* 0x000000ff04057290 */ /* 0x000fc6000fffe1ff */
[----:B------:R-:W3:Y:S09]  /*0400*/  LDC.64 R28, c[0x0][0x380] ;  /* 0x0000e000ff1c7b82 */ /* 0x000ef20000000a00 */
.L_x_54:
[----:B--2---:R-:W-:-:S05]  /*0410*/  IMAD.WIDE R16, R10, 0x4, R32 ;  /* 0x000000040a107825 */ /* 0x004fca00078e0220 */
[----:B------:R-:W2:Y:S01]  /*0420*/  LDG.E R0, desc[UR14][R16.64] ;  /* 0x0000000e10007981 */ /* 0x000ea2000c1e1900 */
[----:B01----:R-:W0:Y:S01]  /*0430*/  MUFU.RCP R2, R3 ;  /* 0x0000000300027308 */ /* 0x003e220000001000 */
[----:B------:R-:W-:Y:S01]  /*0440*/  BSSY.RECONVERGENT B2, `(.L_x_38) ;  /* 0x000000c000027945 */ /* 0x000fe20003800200 */
[----:B---3--:R-:W-:-:S04]  /*0450*/  IMAD.WIDE R14, R12, 0x4, R28 ;  /* 0x000000040c0e7825 */ /* 0x008fc800078e021c */
[----:B0-----:R-:W-:-:S04]  /*0460*/  FFMA R9, -R3, R2, 1 ;  /* 0x3f80000003097423 */ /* 0x001fc80000000102 */
[----:B------:R-:W-:Y:S01]  /*0470*/  FFMA R9, R2, R9, R2 ;  /* 0x0000000902097223 */ /* 0x000fe20000000002 */
[----:B--2---:R-:W0:Y:S03]  /*0480*/  FCHK P0, R0, R3 ;  /* 0x0000000300007302 */ /* 0x004e260000000000 */
[----:B------:R-:W-:-:S04]  /*0490*/  FFMA R2, R0, R9, RZ ;  /* 0x0000000900027223 */ /* 0x000fc800000000ff */
[----:B------:R-:W-:-:S04]  /*04a0*/  FFMA R11, -R3, R2, R0 ;  /* 0x00000002030b7223 */ /* 0x000fc80000000100 */
[----:B------:R-:W-:Y:S01]  /*04b0*/  FFMA R9, R9, R11, R2 ;  /* 0x0000000b09097223 */ /* 0x000fe20000000002 */
[----:B0-----:R-:W-:Y:S06]  /*04c0*/  @!P0 BRA `(.L_x_39) ;  /* 0x00000000000c8947 */ /* 0x001fec0003800000 */
[----:B------:R-:W-:-:S07]  /*04d0*/  MOV R2, 0x4f0 ;  /* 0x000004f000027802 */ /* 0x000fce0000000f00 */
[----:B------:R-:W-:Y:S05]  /*04e0*/  CALL.REL.NOINC `($__internal_1_$__cuda_sm3x_div_rn_noftz_f32_slowpath) ;  /* 0x0000006c009c7944 */ /* 0x000fea0003c00000 */
[----:B------:R-:W-:-:S07]  /*04f0*/  MOV R9, R0 ;  /* 0x0000000000097202 */ /* 0x000fce0000000f00 */
.L_x_39:
[----:B------:R-:W-:Y:S05]  /*0500*/  BSYNC.RECONVERGENT B2 ;  /* 0x0000000000027941 */ /* 0x000fea0003800200 */
.L_x_38:
[----:B------:R0:W-:Y:S04]  /*0510*/  STG.E desc[UR14][R14.64], R9 ;  /* 0x000000090e007986 */ /* 0x0001e8000c10190e */
[----:B------:R-:W2:Y:S01]  /*0520*/  LDG.E R22, desc[UR14][R16.64+0x4] ;  /* 0x0000040e10167981 */ /* 0x000ea2000c1e1900 */
[----:B------:R-:W1:Y:S01]  /*0530*/  MUFU.RCP R0, R3 ;  /* 0x0000000300007308 */ /* 0x000e620000001000 */
[----:B------:R-:W-:Y:S01]  /*0540*/  BSSY.RECONVERGENT B2, `(.L_x_40) ;  /* 0x000000c000027945 */ /* 0x000fe20003800200 */
[----:B-1----:R-:W-:-:S04]  /*0550*/  FFMA R11, -R3, R0, 1 ;  /* 0x3f800000030b7423 */ /* 0x002fc80000000100 */
[----:B------:R-:W-:Y:S02]  /*0560*/  FFMA R0, R0, R11, R0 ;  /* 0x0000000b00007223 */ /* 0x000fe40000000000 */
[----:B--2---:R-:W1:Y:S02]  /*0570*/  FCHK P0, R22, R3 ;  /* 0x0000000316007302 */ /* 0x004e640000000000 */
[----:B------:R-:W-:-:S04]  /*0580*/  FFMA R2, R0, R22, RZ ;  /* 0x0000001600027223 */ /* 0x000fc800000000ff */
[----:B------:R-:W-:-:S04]  /*0590*/  FFMA R11, -R3, R2, R22 ;  /* 0x00000002030b7223 */ /* 0x000fc80000000116 */
[----:B------:R-:W-:Y:S01]  /*05a0*/  FFMA R11, R0, R11, R2 ;  /* 0x0000000b000b7223 */ /* 0x000fe20000000002 */
[----:B01----:R-:W-:Y:S06]  /*05b0*/  @!P0 BRA `(.L_x_41) ;  /* 0x0000000000108947 */ /* 0x003fec0003800000 */
[----:B------:R-:W-:Y:S02]  /*05c0*/  MOV R0, R22 ;  /* 0x0000001600007202 */ /* 0x000fe40000000f00 */
[----:B------:R-:W-:-:S07]  /*05d0*/  MOV R2, 0x5f0 ;  /* 0x000005f000027802 */ /* 0x000fce0000000f00 */
[----:B------:R-:W-:Y:S05]  /*05e0*/  CALL.REL.NOINC `($__internal_1_$__cuda_sm3x_div_rn_noftz_f32_slowpath) ;  /* 0x0000006c005c7944 */ /* 0x000fea0003c00000 */
[----:B------:R-:W-:-:S07]  /*05f0*/  MOV R11, R0 ;  /* 0x00000000000b7202 */ /* 0x000fce0000000f00 */
.L_x_41:
[----:B------:R-:W-:Y:S05]  /*0600*/  BSYNC.RECONVERGENT B2 ;  /* 0x0000000000027941 */ /* 0x000fea0003800200 */
.L_x_40:
        /* <DEDUP_REMOVED lines=15> */
.L_x_43:
[----:B------:R-:W-:Y:S05]  /*0700*/  BSYNC.RECONVERGENT B2 ;  /* 0x0000000000027941 */ /* 0x000fea0003800200 */
.L_x_42:
        /* <DEDUP_REMOVED lines=15> */
.L_x_45:
[----:B------:R-:W-:Y:S05]  /*0800*/  BSYNC.RECONVERGENT B2 ;  /* 0x0000000000027941 */ /* 0x000fea0003800200 */
.L_x_44:
        /* <DEDUP_REMOVED lines=15> */
.L_x_47:
[----:B------:R-:W-:Y:S05]  /*0900*/  BSYNC.RECONVERGENT B2 ;  /* 0x0000000000027941 */ /* 0x000fea0003800200 */
.L_x_46:
        /* <DEDUP_REMOVED lines=15> */
.L_x_49:
[----:B------:R-:W-:Y:S05]  /*0a00*/  BSYNC.RECONVERGENT B2 ;  /* 0x0000000000027941 */ /* 0x000fea0003800200 */
.L_x_48:
        /* <DEDUP_REMOVED lines=15> */
.L_x_51:
[----:B------:R-:W-:Y:S05]  /*0b00*/  BSYNC.RECONVERGENT B2 ;  /* 0x0000000000027941 */ /* 0x000fea0003800200 */
.L_x_50:
        /* <DEDUP_REMOVED lines=14> */
.L_x_53:
[----:B------:R-:W-:Y:S05]  /*0bf0*/  BSYNC.RECONVERGENT B2 ;  /* 0x0000000000027941 */ /* 0x000fea0003800200 */
.L_x_52:
[----:B------:R4:W-:Y:S01]  /*0c00*/  STG.E desc[UR14][R14.64+0x1c], R0 ;  /* 0x00001c000e007986 */ /* 0x0009e2000c10190e */
[----:B------:R-:W-:Y:S01]  /*0c10*/  UIADD3 UR5, UPT, UPT, UR5, 0x8, URZ ;  /* 0x0000000805057890 */ /* 0x000fe2000fffe0ff */
[----:B------:R-:W-:Y:S02]  /*0c20*/  IADD3 R10, PT, PT, R10, 0x8, RZ ;  /* 0x000000080a0a7810 */ /* 0x000fe40007ffe0ff */
[----:B------:R-:W-:Y:S01]  /*0c30*/  IADD3 R12, PT, PT, R12, 0x8, RZ ;  /* 0x000000080c0c7810 */ /* 0x000fe20007ffe0ff */
[----:B------:R-:W-:-:S09]  /*0c40*/  UISETP.NE.AND UP0, UPT, UR5, URZ, UPT ;  /* 0x000000ff0500728c */ /* 0x000fd2000bf05270 */
[----:B----4-:R-:W-:Y:S05]  /*0c50*/  BRA.U UP0, `(.L_x_54) ;  /* 0xfffffff500ec7547 */ /* 0x010fea000b83ffff */
.L_x_37:
[----:B------:R-:W-:-:S09]  /*0c60*/  UISETP.NE.AND UP0, UPT, UR6, URZ, UPT ;  /* 0x000000ff0600728c */ /* 0x000fd2000bf05270 */
[----:B------:R-:W-:Y:S05]  /*0c70*/  BRA.U !UP0, `(.L_x_36) ;  /* 0x0000000908347547 */ /* 0x000fea000b800000 */
[----:B------:R-:W2:Y:S01]  /*0c80*/  LDCU UR5, c[0x0][0x3a0] ;  /* 0x00007400ff0577ac */ /* 0x000ea20008000800 */
[----:B------:R-:W-:Y:S02]  /*0c90*/  UISETP.GE.U32.AND UP0, UPT, UR6, 0x4, UPT ;  /* 0x000000040600788c */ /* 0x000fe4000bf06070 */
[----:B--2---:R-:W-:-:S07]  /*0ca0*/  ULOP3.LUT UR5, UR5, 0x3, URZ, 0xc0, !UPT ;  /* 0x0000000305057892 */ /* 0x004fce000f8ec0ff */
[----:B------:R-:W-:Y:S05]  /*0cb0*/  BRA.U !UP0, `(.L_x_55) ;  /* 0x0000000508187547 */ /* 0x000fea000b800000 */
[----:B------:R-:W2:Y:S01]  /*0cc0*/  LDC.64 R14, c[0x0][0x390] ;  /* 0x0000e400ff0e7b82 */ /* 0x000ea20000000a00 */
[----:B------:R-:W-:-:S05]  /*0cd0*/  IADD3 R9, PT, PT, R8, UR4, RZ ;  /* 0x0000000408097c10 */ /* 0x000fca000fffe0ff */
[----:B--2---:R-:W-:-:S05]  /*0ce0*/  IMAD.WIDE R14, R9, 0x4, R14 ;  /* 0x00000004090e7825 */ /* 0x004fca00078e020e */
[----:B------:R-:W2:Y:S01]  /*0cf0*/  LDG.E R10, desc[UR14][R14.64] ;  /* 0x0000000e0e0a7981 */ /* 0x000ea2000c1e1900 */
[----:B-1----:R-:W1:Y:S01]  /*0d00*/  MUFU.RCP R0, R3 ;  /* 0x0000000300007308 */ /* 0x002e620000001000 */
[----:B------:R-:W-:Y:S01]  /*0d10*/  BSSY.RECONVERGENT B2, `(.L_x_56) ;  /* 0x000000c000027945 */ /* 0x000fe20003800200 */
[----:B-1----:R-:W-:-:S04]  /*0d20*/  FFMA R9, -R3, R0, 1 ;  /* 0x3f80000003097423 */ /* 0x002fc80000000100 */
[----:B------:R-:W-:Y:S02]  /*0d30*/  FFMA R0, R0, R9, R0 ;  /* 0x0000000900007223 */ /* 0x000fe40000000000 */
[----:B--2---:R-:W1:Y:S02]  /*0d40*/  FCHK P0, R10, R3 ;  /* 0x000000030a007302 */ /* 0x004e640000000000 */
[----:B0-----:R-:W-:-:S04]  /*0d50*/  FFMA R2, R0, R10, RZ ;  /* 0x0000000a00027223 */ /* 0x001fc800000000ff */
[----:B------:R-:W-:-:S04]  /*0d60*/  FFMA R9, -R3, R2, R10 ;  /* 0x0000000203097223 */ /* 0x000fc8000000010a */
[----:B------:R-:W-:Y:S01]  /*0d70*/  FFMA R9, R0, R9, R2 ;  /* 0x0000000900097223 */ /* 0x000fe20000000002 */
[----:B-1----:R-:W-:Y:S06]  /*0d80*/  @!P0 BRA `(.L_x_57) ;  /* 0x0000000000108947 */ /* 0x002fec0003800000 */
[----:B------:R-:W-:Y:S02]  /*0d90*/  MOV R0, R10 ;  /* 0x0000000a00007202 */ /* 0x000fe40000000f00 */
[----:B------:R-:W-:-:S07]  /*0da0*/  MOV R2, 0xdc0 ;  /* 0x00000dc000027802 */ /* 0x000fce0000000f00 */
[----:B------:R-:W-:Y:S05]  /*0db0*/  CALL.REL.NOINC `($__internal_1_$__cuda_sm3x_div_rn_noftz_f32_slowpath) ;  /* 0x0000006400687944 */ /* 0x000fea0003c00000 */
[----:B------:R-:W-:-:S07]  /*0dc0*/  MOV R9, R0 ;  /* 0x0000000000097202 */ /* 0x000fce0000000f00 */
.L_x_57:
[----:B------:R-:W-:Y:S05]  /*0dd0*/  BSYNC.RECONVERGENT B2 ;  /* 0x0000000000027941 */ /* 0x000fea0003800200 */
.L_x_56:
[----:B------:R-:W0:Y:S01]  /*0de0*/  LDC.64 R12, c[0x0][0x380] ;  /* 0x0000e000ff0c7b82 */ /* 0x000e220000000a00 */
[----:B------:R-:W-:-:S05]  /*0df0*/  IADD3 R11, PT, PT, R7, UR4, RZ ;  /* 0x00000004070b7c10 */ /* 0x000fca000fffe0ff */
[----:B0-----:R-:W-:-:S05]  /*0e00*/  IMAD.WIDE R12, R11, 0x4, R12 ;  /* 0x000000040b0c7825 */ /* 0x001fca00078e020c */
        /* <DEDUP_REMOVED lines=15> */
.L_x_59:
[----:B------:R-:W-:Y:S05]  /*0f00*/  BSYNC.RECONVERGENT B2 ;  /* 0x0000000000027941 */ /* 0x000fea0003800200 */
.L_x_58:
        /* <DEDUP_REMOVED lines=15> */
.L_x_61:
[----:B------:R-:W-:Y:S05]  /*1000*/  BSYNC.RECONVERGENT B2 ;  /* 0x0000000000027941 */ /* 0x000fea0003800200 */
.L_x_60:
        /* <DEDUP_REMOVED lines=14> */
.L_x_63:
[----:B------:R-:W-:Y:S05]  /*10f0*/  BSYNC.RECONVERGENT B2 ;  /* 0x0000000000027941 */ /* 0x000fea0003800200 */
.L_x_62:
[----:B------:R2:W-:Y:S01]  /*1100*/  STG.E desc[UR14][R12.64+0xc], R0 ;  /* 0x00000c000c007986 */ /* 0x0005e2000c10190e */
[----:B------:R-:W-:-:S12]  /*1110*/  UIADD3 UR4, UPT, UPT, UR4, 0x4, URZ ;  /* 0x0000000404047890 */ /* 0x000fd8000fffe0ff */
.L_x_55:
[----:B------:R-:W-:-:S09]  /*1120*/  UISETP.NE.AND UP0, UPT, UR5, URZ, UPT ;  /* 0x000000ff0500728c */ /* 0x000fd2000bf05270 */
[----:B------:R-:W-:Y:S05]  /*1130*/  BRA.U !UP0, `(.L_x_36) ;  /* 0x0000000508047547 */ /* 0x000fea000b800000 */
[----:B------:R-:W-:-:S09]  /*1140*/  UISETP.NE.AND UP0, UPT, UR5, 0x1, UPT ;  /* 0x000000010500788c */ /* 0x000fd2000bf05270 */
[----:B------:R-:W-:Y:S05]  /*1150*/  BRA.U !UP0, `(.L_x_64) ;  /* 0x0000000108987547 */ /* 0x000fea000b800000 */
[----:B------:R-:W3:Y:S01]  /*1160*/  LDC.64 R14, c[0x0][0x390] ;  /* 0x0000e400ff0e7b82 */ /* 0x000ee20000000a00 */
[----:B------:R-:W-:-:S05]  /*1170*/  IADD3 R9, PT, PT, R8, UR4, RZ ;  /* 0x0000000408097c10 */ /* 0x000fca000fffe0ff */
[----:B---3--:R-:W-:-:S05]  /*1180*/  IMAD.WIDE R14, R9, 0x4, R14 ;  /* 0x00000004090e7825 */ /* 0x008fca00078e020e */
[----:B------:R-:W3:Y:S01]  /*1190*/  LDG.E R10, desc[UR14][R14.64] ;  /* 0x0000000e0e0a7981 */ /* 0x000ee2000c1e1900 */
[----:B-12---:R-:W1:Y:S01]  /*11a0*/  MUFU.RCP R0, R3 ;  /* 0x0000000300007308 */ /* 0x006e620000001000 */
[----:B------:R-:W-:Y:S01]  /*11b0*/  BSSY.RECONVERGENT B2, `(.L_x_65) ;  /* 0x000000c000027945 */ /* 0x000fe20003800200 */
[----:B-1----:R-:W-:-:S04]  /*11c0*/  FFMA R9, -R3, R0, 1 ;  /* 0x3f80000003097423 */ /* 0x002fc80000000100 */
[----:B------:R-:W-:Y:S02]  /*11d0*/  FFMA R0, R0, R9, R0 ;  /* 0x0000000900007223 */ /* 0x000fe40000000000 */
[----:B---3--:R-:W1:Y:S02]  /*11e0*/  FCHK P0, R10, R3 ;  /* 0x000000030a007302 */ /* 0x008e640000000000 */
        /* <DEDUP_REMOVED lines=8> */
.L_x_66:
[----:B------:R-:W-:Y:S05]  /*1270*/  BSYNC.RECONVERGENT B2 ;  /* 0x0000000000027941 */ /* 0x000fea0003800200 */
.L_x_65:
        /* <DEDUP_REMOVED lines=17> */
.L_x_68:
[----:B------:R-:W-:Y:S05]  /*1390*/  BSYNC.RECONVERGENT B2 ;  /* 0x0000000000027941 */ /* 0x000fea0003800200 */
.L_x_67:
[----:B------:R3:W-:Y:S01]  /*13a0*/  STG.E desc[UR14][R12.64+0x4], R0 ;  /* 0x000004000c007986 */ /* 0x0007e2000c10190e */
[----:B------:R-:W-:-:S12]  /*13b0*/  UIADD3 UR4, UPT, UPT, UR4, 0x2, URZ ;  /* 0x0000000204047890 */ /* 0x000fd8000fffe0ff */
.L_x_64:
[----:B------:R-:W4:Y:S02]  /*13c0*/  LDCU UR5, c[0x0][0x3a0] ;  /* 0x00007400ff0577ac */ /* 0x000f240008000800 */
[----:B----4-:R-:W-:-:S04]  /*13d0*/  ULOP3.LUT UR5, UR5, 0x1, URZ, 0xc0, !UPT ;  /* 0x0000000105057892 */ /* 0x010fc8000f8ec0ff */
[----:B------:R-:W-:-:S09]  /*13e0*/  UISETP.NE.U32.AND UP0, UPT, UR5, 0x1, UPT ;  /* 0x000000010500788c */ /* 0x000fd2000bf05070 */
[----:B------:R-:W-:Y:S05]  /*13f0*/  BRA.U UP0, `(.L_x_36) ;  /* 0x0000000100547547 */ /* 0x000fea000b800000 */
[----:B------:R-:W4:Y:S01]  /*1400*/  LDC.64 R10, c[0x0][0x390] ;  /* 0x0000e400ff0a7b82 */ /* 0x000f220000000a00 */
[----:B------:R-:W-:-:S05]  /*1410*/  IADD3 R9, PT, PT, R8, UR4, RZ ;  /* 0x0000000408097c10 */ /* 0x000fca000fffe0ff */
[----:B----4-:R-:W-:-:S06]  /*1420*/  IMAD.WIDE R10, R9, 0x4, R10 ;  /* 0x00000004090a7825 */ /* 0x010fcc00078e020a */
[----:B------:R-:W4:Y:S01]  /*1430*/  LDG.E R10, desc[UR14][R10.64] ;  /* 0x0000000e0a0a7981 */ /* 0x000f22000c1e1900 */
[----:B-123--:R-:W1:Y:S01]  /*1440*/  MUFU.RCP R0, R3 ;  /* 0x0000000300007308 */ /* 0x00ee620000001000 */
[----:B------:R-:W-:Y:S01]  /*1450*/  BSSY.RECONVERGENT B2, `(.L_x_69) ;  /* 0x000000b000027945 */ /* 0x000fe20003800200 */
[----:B-1----:R-:W-:-:S04]  /*1460*/  FFMA R9, -R3, R0, 1 ;  /* 0x3f80000003097423 */ /* 0x002fc80000000100 */
[----:B------:R-:W-:Y:S02]  /*1470*/  FFMA R0, R0, R9, R0 ;  /* 0x0000000900007223 */ /* 0x000fe40000000000 */
[----:B----4-:R-:W1:Y:S02]  /*1480*/  FCHK P0, R10, R3 ;  /* 0x000000030a007302 */ /* 0x010e640000000000 */
[----:B0-----:R-:W-:-:S04]  /*1490*/  FFMA R2, R0, R10, RZ ;  /* 0x0000000a00027223 */ /* 0x001fc800000000ff */
[----:B------:R-:W-:-:S04]  /*14a0*/  FFMA R9, -R3, R2, R10 ;  /* 0x0000000203097223 */ /* 0x000fc8000000010a */
[----:B------:R-:W-:Y:S01]  /*14b0*/  FFMA R0, R0, R9, R2 ;  /* 0x0000000900007223 */ /* 0x000fe20000000002 */
[----:B-1----:R-:W-:Y:S06]  /*14c0*/  @!P0 BRA `(.L_x_70) ;  /* 0x00000000000c8947 */ /* 0x002fec0003800000 */
[----:B------:R-:W-:Y:S02]  /*14d0*/  MOV R0, R10 ;  /* 0x0000000a00007202 */ /* 0x000fe40000000f00 */
[----:B------:R-:W-:-:S07]  /*14e0*/  MOV R2, 0x1500 ;  /* 0x0000150000027802 */ /* 0x000fce0000000f00 */
[----:B------:R-:W-:Y:S05]  /*14f0*/  CALL.REL.NOINC `($__internal_1_$__cuda_sm3x_div_rn_noftz_f32_slowpath) ;  /* 0x0000005c00987944 */ /* 0x000fea0003c00000 */
.L_x_70:
[----:B------:R-:W-:Y:S05]  /*1500*/  BSYNC.RECONVERGENT B2 ;  /* 0x0000000000027941 */ /* 0x000fea0003800200 */
.L_x_69:
[----:B------:R-:W0:Y:S01]  /*1510*/  LDC.64 R10, c[0x0][0x380] ;  /* 0x0000e000ff0a7b82 */ /* 0x000e220000000a00 */
[----:B------:R-:W-:-:S05]  /*1520*/  IADD3 R9, PT, PT, R7, UR4, RZ ;  /* 0x0000000407097c10 */ /* 0x000fca000fffe0ff */
[----:B0-----:R-:W-:-:S05]  /*1530*/  IMAD.WIDE R10, R9, 0x4, R10 ;  /* 0x00000004090a7825 */ /* 0x001fca00078e020a */
[----:B------:R4:W-:Y:S02]  /*1540*/  STG.E desc[UR14][R10.64], R0 ;  /* 0x000000000a007986 */ /* 0x0009e4000c10190e */
.L_x_36:
[----:B------:R-:W5:Y:S02]  /*1550*/  LDC R17, c[0x0][0x3a0] ;  /* 0x0000e800ff117b82 */ /* 0x000f640000000800 */
[C---:B-----5:R-:W-:Y:S02]  /*1560*/  ISETP.GE.AND P0, PT, R17.reuse, 0x1, PT ;  /* 0x000000011100780c */ /* 0x060fe40003f06270 */
[----:B----4-:R-:W-:-:S11]  /*1570*/  SHF.L.U32 R10, R17, 0x1, RZ ;  /* 0x00000001110a7819 */ /* 0x010fd600000006ff */
[----:B------:R-:W-:Y:S05]  /*1580*/  @!P0 BRA `(.L_x_71) ;  /* 0x0000000400c08947 */ /* 0x000fea0003800000 */
[C---:B------:R-:W-:Y:S01]  /*1590*/  ISETP.GE.AND P0, PT, R10.reuse, 0x4, PT ;  /* 0x000000040a00780c */ /* 0x040fe20003f06270 */
[----:B------:R-:W-:Y:S01]  /*15a0*/  HFMA2 R26, -RZ, RZ, 0, 0 ;  /* 0x00000000ff1a7431 */ /* 0x000fe200000001ff */
[----:B--23--:R-:W-:-:S04]  /*15b0*/  VIMNMX R0, PT, PT, R10, 0x1, !PT ;  /* 0x000000010a007848 */ /* 0x00cfc80007fe0100 */
[----:B------:R-:W-:-:S07]  /*15c0*/  LOP3.LUT R25, R0, 0x3, RZ, 0xc0, !PT ;  /* 0x0000000300197812 */ /* 0x000fce00078ec0ff */
[----:B------:R-:W-:Y:S05]  /*15d0*/  @!P0 BRA `(.L_x_72) ;  /* 0x0000000400308947 */ /* 0x000fea0003800000 */
[----:B------:R-:W-:Y:S02]  /*15e0*/  LOP3.LUT R26, R0, 0x7ffffffc, RZ, 0xc0, !PT ;  /* 0x7ffffffc001a7812 */ /* 0x000fe400078ec0ff */
[----:B------:R-:W-:Y:S02]  /*15f0*/  LEA R28, R17, R7, 0x2 ;  /* 0x00000007111c7211 */ /* 0x000fe400078e10ff */
[----:B------:R-:W-:Y:S02]  /*1600*/  IADD3 R17, PT, PT, R8, R17, RZ ;  /* 0x0000001108117210 */ /* 0x000fe40007ffe0ff */
[----:B------:R-:W-:-:S07]  /*1610*/  IADD3 R16, PT, PT, -R26, RZ, RZ ;  /* 0x000000ff1a107210 */ /* 0x000fce0007ffe1ff */
.L_x_81:
[----:B--2---:R-:W2:Y:S01]  /*1620*/  LDC.64 R14, c[0x0][0x390] ;  /* 0x0000e400ff0e7b82 */ /* 0x004ea20000000a00 */
[----:B-1----:R-:W1:Y:S07]  /*1630*/  MUFU.RCP R0, R3 ;  /* 0x0000000300007308 */ /* 0x002e6e0000001000 */
[----:B------:R-:W3:Y:S01]  /*1640*/  LDC.64 R12, c[0x0][0x380] ;  /* 0x0000e000ff0c7b82 */ /* 0x000ee20000000a00 */
[----:B--2---:R-:W-:-:S05]  /*1650*/  IMAD.WIDE R14, R17, 0x4, R14 ;  /* 0x00000004110e7825 */ /* 0x004fca00078e020e */
[----:B------:R-:W2:Y:S01]  /*1660*/  LDG.E R22, desc[UR14][R14.64] ;  /* 0x0000000e0e167981 */ /* 0x000ea2000c1e1900 */
[----:B-1----:R-:W-:Y:S01]  /*1670*/  FFMA R9, -R3, R0, 1 ;  /* 0x3f80000003097423 */ /* 0x002fe20000000100 */
[----:B------:R-:W-:Y:S01]  /*1680*/  IADD3 R16, PT, PT, R16, 0x4, RZ ;  /* 0x0000000410107810 */ /* 0x000fe20007ffe0ff */
[----:B------:R-:W-:Y:S01]  /*1690*/  BSSY.RECONVERGENT B2, `(.L_x_73) ;  /* 0x000000d000027945 */ /* 0x000fe20003800200 */
[----:B---3--:R-:W-:-:S04]  /*16a0*/  IMAD.WIDE R12, R28, 0x4, R12 ;  /* 0x000000041c0c7825 */ /* 0x008fc800078e020c */
[----:B------:R-:W-:Y:S01]  /*16b0*/  FFMA R0, R0, R9, R0 ;  /* 0x0000000900007223 */ /* 0x000fe20000000000 */
[----:B------:R-:W-:Y:S01]  /*16c0*/  ISETP.NE.AND P3, PT, R16, RZ, PT ;  /* 0x000000ff1000720c */ /* 0x000fe20003f65270 */
[----:B--2---:R-:W1:Y:S02]  /*16d0*/  FCHK P0, R22, R3 ;  /* 0x0000000316007302 */ /* 0x004e640000000000 */
[----:B------:R-:W-:-:S04]  /*16e0*/  FFMA R9, R0, R22, RZ ;  /* 0x0000001600097223 */ /* 0x000fc800000000ff */
[----:B0-----:R-:W-:-:S04]  /*16f0*/  FFMA R2, -R3, R9, R22 ;  /* 0x0000000903027223 */ /* 0x001fc80000000116 */
[----:B------:R-:W-:Y:S01]  /*1700*/  FFMA R9, R0, R2, R9 ;  /* 0x0000000200097223 */ /* 0x000fe20000000009 */
[----:B-1----:R-:W-:Y:S06]  /*1710*/  @!P0 BRA `(.L_x_74) ;  /* 0x0000000000108947 */ /* 0x002fec0003800000 */
[----:B------:R-:W-:Y:S02]  /*1720*/  MOV R0, R22 ;  /* 0x0000001600007202 */ /* 0x000fe40000000f00 */
[----:B------:R-:W-:-:S07]  /*1730*/  MOV R2, 0x1750 ;  /* 0x0000175000027802 */ /* 0x000fce0000000f00 */
[----:B------:R-:W-:Y:S05]  /*1740*/  CALL.REL.NOINC `($__internal_1_$__cuda_sm3x_div_rn_noftz_f32_slowpath) ;  /* 0x0000005c00047944 */ /* 0x000fea0003c00000 */
[----:B------:R-:W-:-:S07]  /*1750*/  MOV R9, R0 ;  /* 0x0000000000097202 */ /* 0x000fce0000000f00 */
.L_x_74:
[----:B------:R-:W-:Y:S05]  /*1760*/  BSYNC.RECONVERGENT B2 ;  /* 0x0000000000027941 */ /* 0x000fea0003800200 */
.L_x_73:
        /* <DEDUP_REMOVED lines=15> */
.L_x_76:
[----:B------:R-:W-:Y:S05]  /*1860*/  BSYNC.RECONVERGENT B2 ;  /* 0x0000000000027941 */ /* 0x000fea0003800200 */
.L_x_75:
        /* <DEDUP_REMOVED lines=15> */
.L_x_78:
[----:B------:R-:W-:Y:S05]  /*1960*/  BSYNC.RECONVERGENT B2 ;  /* 0x0000000000027941 */ /* 0x000fea0003800200 */
.L_x_77:
        /* <DEDUP_REMOVED lines=14> */
.L_x_80:
[----:B------:R-:W-:Y:S05]  /*1a50*/  BSYNC.RECONVERGENT B2 ;  /* 0x0000000000027941 */ /* 0x000fea0003800200 */
.L_x_79:
[----:B------:R2:W-:Y:S01]  /*1a60*/  STG.E desc[UR14][R12.64+0xc], R0 ;  /* 0x00000c000c007986 */ /* 0x0005e2000c10190e */
[----:B------:R-:W-:Y:S02]  /*1a70*/  IADD3 R17, PT, PT, R17, 0x4, RZ ;  /* 0x0000000411117810 */ /* 0x000fe40007ffe0ff */
[----:B------:R-:W-:Y:S01]  /*1a80*/  IADD3 R28, PT, PT, R28, 0x4, RZ ;  /* 0x000000041c1c7810 */ /* 0x000fe20007ffe0ff */
[----:B------:R-:W-:Y:S06]  /*1a90*/  @P3 BRA `(.L_x_81) ;  /* 0xfffffff800e03947 */ /* 0x000fec000383ffff */
.L_x_72:
[----:B------:R-:W-:-:S13]  /*1aa0*/  ISETP.NE.AND P0, PT, R25, RZ, PT ;  /* 0x000000ff1900720c */ /* 0x000fda0003f05270 */
[----:B------:R-:W-:Y:S05]  /*1ab0*/  @!P0 BRA `(.L_x_71) ;  /* 0x0000000000748947 */ /* 0x000fea0003800000 */
[----:B------:R-:W3:Y:S01]  /*1ac0*/  LDC R31, c[0x0][0x3a0] ;  /* 0x0000e800ff1f7b82 */ /* 0x000ee20000000800 */
[----:B------:R-:W-:Y:S02]  /*1ad0*/  IADD3 R29, PT, PT, R7, R26, RZ ;  /* 0x0000001a071d7210 */ /* 0x000fe40007ffe0ff */
[----:B------:R-:W-:-:S05]  /*1ae0*/  IADD3 R25, PT, PT, -R25, RZ, RZ ;  /* 0x000000ff19197210 */ /* 0x000fca0007ffe1ff */
[----:B------:R-:W4:Y:S08]  /*1af0*/  LDC.64 R16, c[0x0][0x390] ;  /* 0x0000e400ff107b82 */ /* 0x000f300000000a00 */
[----:B------:R-:W0:Y:S01]  /*1b00*/  LDC.64 R14, c[0x0][0x380] ;  /* 0x0000e000ff0e7b82 */ /* 0x000e220000000a00 */
[----:B---3--:R-:W-:Y:S02]  /*1b10*/  LEA R29, R31, R29, 0x2 ;  /* 0x0000001d1f1d7211 */ /* 0x008fe400078e10ff */
[----:B------:R-:W-:-:S07]  /*1b20*/  IADD3 R31, PT, PT, R8, R31, R26 ;  /* 0x0000001f081f7210 */ /* 0x000fce0007ffe01a */
.L_x_84:
[----:B----4-:R-:W-:-:S06]  /*1b30*/  IMAD.WIDE R22, R31, 0x4, R16 ;  /* 0x000000041f167825 */ /* 0x010fcc00078e0210 */
[----:B------:R-:W3:Y:S01]  /*1b40*/  LDG.E R22, desc[UR14][R22.64] ;  /* 0x0000000e16167981 */ /* 0x000ee2000c1e1900 */
[----:B012---:R-:W1:Y:S01]  /*1b50*/  MUFU.RCP R0, R3 ;  /* 0x0000000300007308 */ /* 0x007e620000001000 */
[----:B------:R-:W-:Y:S01]  /*1b60*/  IADD3 R25, PT, PT, R25, 0x1, RZ ;  /* 0x0000000119197810 */ /* 0x000fe20007ffe0ff */
[----:B------:R-:W-:Y:S01]  /*1b70*/  BSSY.RECONVERGENT B2, `(.L_x_82) ;  /* 0x000000d000027945 */ /* 0x000fe20003800200 */
[----:B0-----:R-:W-:Y:S02]  /*1b80*/  IMAD.WIDE R12, R29, 0x4, R14 ;  /* 0x000000041d0c7825 */ /* 0x001fe400078e020e */
[----:B------:R-:W-:Y:S02]  /*1b90*/  ISETP.NE.AND P3, PT, R25, RZ, PT ;  /* 0x000000ff1900720c */ /* 0x000fe40003f65270 */
[----:B-1----:R-:W-:-:S04]  /*1ba0*/  FFMA R9, -R3, R0, 1 ;  /* 0x3f80000003097423 */ /* 0x002fc80000000100 */
[----:B------:R-:W-:Y:S01]  /*1bb0*/  FFMA R0, R0, R9, R0 ;  /* 0x0000000900007223 */ /* 0x000fe20000000000 */
[----:B---3--:R-:W0:Y:S03]  /*1bc0*/  FCHK P0, R22, R3 ;  /* 0x0000000316007302 */ /* 0x008e260000000000 */
[----:B------:R-:W-:-:S04]  /*1bd0*/  FFMA R9, R0, R22, RZ ;  /* 0x0000001600097223 */ /* 0x000fc800000000ff */
[----:B------:R-:W-:-:S04]  /*1be0*/  FFMA R2, -R3, R9, R22 ;  /* 0x0000000903027223 */ /* 0x000fc80000000116 */
[----:B------:R-:W-:Y:S01]  /*1bf0*/  FFMA R0, R0, R2, R9 ;  /* 0x0000000200007223 */ /* 0x000fe20000000009 */
[----:B0-----:R-:W-:Y:S06]  /*1c00*/  @!P0 BRA `(.L_x_83) ;  /* 0x00000000000c8947 */ /* 0x001fec0003800000 */
[----:B------:R-:W-:Y:S02]  /*1c10*/  MOV R0, R22 ;  /* 0x0000001600007202 */ /* 0x000fe40000000f00 */
[----:B------:R-:W-:-:S07]  /*1c20*/  MOV R2, 0x1c40 ;  /* 0x00001c4000027802 */ /* 0x000fce0000000f00 */
[----:B------:R-:W-:Y:S05]  /*1c30*/  CALL.REL.NOINC `($__internal_1_$__cuda_sm3x_div_rn_noftz_f32_slowpath) ;  /* 0x0000005400c87944 */ /* 0x000fea0003c00000 */
.L_x_83:
[----:B------:R-:W-:Y:S05]  /*1c40*/  BSYNC.RECONVERGENT B2 ;  /* 0x0000000000027941 */ /* 0x000fea0003800200 */
.L_x_82:
[----:B------:R0:W-:Y:S01]  /*1c50*/  STG.E desc[UR14][R12.64], R0 ;  /* 0x000000000c007986 */ /* 0x0001e2000c10190e */
[----:B------:R-:W-:Y:S02]  /*1c60*/  IADD3 R29, PT, PT, R29, 0x1, RZ ;  /* 0x000000011d1d7810 */ /* 0x000fe40007ffe0ff */
[----:B------:R-:W-:Y:S01]  /*1c70*/  IADD3 R31, PT, PT, R31, 0x1, RZ ;  /* 0x000000011f1f7810 */ /* 0x000fe20007ffe0ff */
[----:B------:R-:W-:Y:S06]  /*1c80*/  @P3 BRA `(.L_x_84) ;  /* 0xfffffffc00a83947 */ /* 0x000fec000383ffff */
.L_x_71:
[----:B------:R-:W4:Y:S01]  /*1c90*/  LDC.64 R14, c[0x0][0x388] ;  /* 0x0000e200ff0e7b82 */ /* 0x000f220000000a00 */
[C---:B-1----:R-:W-:Y:S01]  /*1ca0*/  IADD3 R3, PT, PT, R4.reuse, R6, RZ ;  /* 0x0000000604037210 */ /* 0x042fe20007ffe0ff */
[----:B0-23--:R-:W2:Y:S01]  /*1cb0*/  LDG.E R0, desc[UR14][R20.64] ;  /* 0x0000000e14007981 */ /* 0x00dea2000c1e1900 */
[----:B------:R-:W0:Y:S03]  /*1cc0*/  LDCU UR4, c[0x0][0x3a0] ;  /* 0x00007400ff0477ac */ /* 0x000e260008000800 */
[----:B------:R-:W-:Y:S02]  /*1cd0*/  IMAD R4, R4, -0x2, R3 ;  /* 0xfffffffe04047824 */ /* 0x000fe400078e0203 */
[----:B------:R-:W2:Y:S03]  /*1ce0*/  LDG.E R3, desc[UR14][R20.64+0x4] ;  /* 0x0000040e14037981 */ /* 0x000ea6000c1e1900 */
[----:B------:R-:W-:-:S05]  /*1cf0*/  IADD3 R5, PT, PT, R5, R4, RZ ;  /* 0x0000000405057210 */ /* 0x000fca0007ffe0ff */
[----:B----4-:R-:W-:-:S05]  /*1d00*/  IMAD.WIDE R14, R5, 0x4, R14 ;  /* 0x00000004050e7825 */ /* 0x010fca00078e020e */
[----:B------:R-:W3:Y:S04]  /*1d10*/  LDG.E R5, desc[UR14][R14.64] ;  /* 0x0000000e0e057981 */ /* 0x000ee8000c1e1900 */
[----:B------:R-:W4:Y:S01]  /*1d20*/  LDG.E R9, desc[UR14][R14.64+0x4] ;  /* 0x0000040e0e097981 */ /* 0x000f22000c1e1900 */
[----:B0-----:R-:W-:Y:S01]  /*1d30*/  UISETP.GE.AND UP0, UPT, UR4, 0x1, UPT ;  /* 0x000000010400788c */ /* 0x001fe2000bf06270 */
[----:B------:R-:W-:Y:S01]  /*1d40*/  BSSY.RECONVERGENT B0, `(.L_x_85) ;  /* 0x0000011000007945 */ /* 0x000fe20003800200 */
[----:B--2---:R-:W-:-:S04]  /*1d50*/  FADD R0, R0, R3 ;  /* 0x0000000300007221 */ /* 0x004fc80000000000 */
[----:B---3--:R-:W-:-:S04]  /*1d60*/  FADD R0, R0, R5 ;  /* 0x0000000500007221 */ /* 0x008fc80000000000 */
[----:B----4-:R-:W-:-:S05]  /*1d70*/  FADD R0, R0, R9 ;  /* 0x0000000900007221 */ /* 0x010fca0000000000 */
[----:B------:R-:W-:Y:S01]  /*1d80*/  IADD3 R2, PT, PT, R0, -0xd000000, RZ ;  /* 0xf300000000027810 */ /* 0x000fe20007ffe0ff */
[----:B------:R0:W1:Y:S03]  /*1d90*/  MUFU.RSQ R3, R0 ;  /* 0x0000000000037308 */ /* 0x0000660000001400 */
[----:B------:R-:W-:-:S13]  /*1da0*/  ISETP.GT.U32.AND P0, PT, R2, 0x727fffff, PT ;  /* 0x727fffff0200780c */ /* 0x000fda0003f04070 */
[----:B0-----:R-:W-:Y:S05]  /*1db0*/  @!P0 BRA `(.L_x_86) ;  /* 0x0000000000148947 */ /* 0x001fea0003800000 */
[----:B------:R-:W-:Y:S01]  /*1dc0*/  BSSY.RECONVERGENT B1, `(.L_x_87) ;  /* 0x0000003000017945 */ /* 0x000fe20003800200 */
[----:B------:R-:W-:-:S07]  /*1dd0*/  MOV R13, 0x1df0 ;  /* 0x00001df0000d7802 */ /* 0x000fce0000000f00 */
[----:B-1----:R-:W-:Y:S05]  /*1de0*/  CALL.REL.NOINC `($__internal_0_$__cuda_sm20_sqrt_rn_f32_slowpath) ;  /* 0x0000005400007944 */ /* 0x002fea0003c00000 */
[----:B------:R-:W-:Y:S05]  /*1df0*/  BSYNC.RECONVERGENT B1 ;  /* 0x0000000000017941 */ /* 0x000fea0003800200 */
.L_x_87:
[----:B------:R-:W-:Y:S05]  /*1e00*/  BRA `(.L_x_88) ;  /* 0x0000000000107947 */ /* 0x000fea0003800000 */
.L_x_86:
[----:B-1----:R-:W-:Y:S01]  /*1e10*/  FMUL.FTZ R5, R0, R3 ;  /* 0x0000000300057220 */ /* 0x002fe20000410000 */
[----:B------:R-:W-:-:S03]  /*1e20*/  FMUL.FTZ R3, R3, 0.5 ;  /* 0x3f00000003037820 */ /* 0x000fc60000410000 */
[----:B------:R-:W-:-:S04]  /*1e30*/  FFMA R0, -R5, R5, R0 ;  /* 0x0000000505007223 */ /* 0x000fc80000000100 */
[----:B------:R-:W-:-:S07]  /*1e40*/  FFMA R0, R0, R3, R5 ;  /* 0x0000000300007223 */ /* 0x000fce0000000005 */
.L_x_88:
[----:B------:R-:W-:Y:S05]  /*1e50*/  BSYNC.RECONVERGENT B0 ;  /* 0x0000000000007941 */ /* 0x000fea0003800200 */
.L_x_85:
[----:B------:R-:W-:Y:S05]  /*1e60*/  BRA.U !UP0, `(.L_x_89) ;  /* 0x0000001908b47547 */ /* 0x000fea000b800000 */
[----:B------:R-:W0:Y:S01]  /*1e70*/  F2F.F64.F32 R2, R0 ;  /* 0x0000000000027310 */ /* 0x000e220000201800 */
[----:B------:R-:W1:Y:S01]  /*1e80*/  LDCU UR5, c[0x0][0x3a0] ;  /* 0x00007400ff0577ac */ /* 0x000e620008000800 */
[----:B------:R-:W-:Y:S01]  /*1e90*/  UMOV UR6, 0x9abcaf48 ;  /* 0x9abcaf4800067882 */ /* 0x000fe20000000000 */
[----:B------:R-:W-:Y:S02]  /*1ea0*/  UMOV UR7, 0x3e7ad7f2 ;  /* 0x3e7ad7f200077882 */ /* 0x000fe40000000000 */
[----:B0-----:R-:W-:Y:S01]  /*1eb0*/  DADD R2, R2, UR6 ;  /* 0x0000000602027e29 */ /* 0x001fe20008000000 */
[----:B-1----:R-:W-:Y:S02]  /*1ec0*/  UIADD3 UR4, UPT, UPT, UR5, -0x1, URZ ;  /* 0xffffffff05047890 */ /* 0x002fe4000fffe0ff */
[----:B------:R-:W-:Y:S01]  /*1ed0*/  IADD3 R6, PT, PT, R7, UR5, RZ ;  /* 0x0000000507067c10 */ /* 0x000fe2000fffe0ff */
[----:B------:R-:W-:Y:S02]  /*1ee0*/  ULOP3.LUT UR16, UR5, 0x7, URZ, 0xc0, !UPT ;  /* 0x0000000705107892 */ /* 0x000fe4000f8ec0ff */
[----:B------:R-:W-:-:S04]  /*1ef0*/  UISETP.GE.U32.AND UP0, UPT, UR4, 0x7, UPT ;  /* 0x000000070400788c */ /* 0x000fc8000bf06070 */
[----:B------:R0:W1:Y:S01]  /*1f00*/  F2F.F32.F64 R3, R2 ;  /* 0x0000000200037310 */ /* 0x0000620000301000 */
[----:B------:R-:W-:-:S04]  /*1f10*/  UMOV UR4, URZ ;  /* 0x000000ff00047c82 */ /* 0x000fc80008000000 */
[----:B------:R-:W-:Y:S05]  /*1f20*/  BRA.U !UP0, `(.L_x_90) ;  /* 0x0000000908647547 */ /* 0x000fea000b800000 */
[----:B------:R-:W2:Y:S01]  /*1f30*/  LDCU.64 UR10, c[0x0][0x390] ;  /* 0x00007200ff0a77ac */ /* 0x000ea20008000a00 */
[----:B------:R-:W-:Y:S02]  /*1f40*/  MOV R5, R6 ;  /* 0x0000000600057202 */ /* 0x000fe40000000f00 */
[----:B------:R-:W-:Y:S01]  /*1f50*/  MOV R4, R8 ;  /* 0x0000000800047202 */ /* 0x000fe20000000f00 */
[----:B------:R-:W3:Y:S01]  /*1f60*/  LDCU.64 UR12, c[0x0][0x380] ;  /* 0x00007000ff0c77ac */ /* 0x000ee20008000a00 */
[----:B------:R-:W-:Y:S01]  /*1f70*/  UMOV UR8, 0x10 ;  /* 0x0000001000087882 */ /* 0x000fe20000000000 */
[----:B------:R-:W-:Y:S01]  /*1f80*/  UMOV UR9, 0x0 ;  /* 0x0000000000097882 */ /* 0x000fe20000000000 */
[----:B------:R-:W-:Y:S02]  /*1f90*/  ULOP3.LUT UR4, UR5, 0x7ffffff8, URZ, 0xc0, !UPT ;  /* 0x7ffffff805047892 */ /* 0x000fe4000f8ec0ff */
[----:B--2---:R-:W-:Y:S02]  /*1fa0*/  UIMAD.WIDE.U32 UR6, UR10, 0x1, UR8 ;  /* 0x000000010a0678a5 */ /* 0x004fe4000f8e0008 */
[----:B---3--:R-:W-:-:S02]  /*1fb0*/  UIMAD.WIDE.U32 UR8, UR12, 0x1, UR8 ;  /* 0x000000010c0878a5 */ /* 0x008fc4000f8e0008 */
[----:B------:R-:W-:Y:S02]  /*1fc0*/  UIADD3 UR12, UPT, UPT, -UR4, URZ, URZ ;  /* 0x000000ff040c7290 */ /* 0x000fe4000fffe1ff */
[----:B------:R-:W-:Y:S02]  /*1fd0*/  UIADD3 UR10, UPT, UPT, UR7, UR11, URZ ;  /* 0x0000000b070a7290 */ /* 0x000fe4000fffe0ff */
[----:B------:R-:W-:-:S12]  /*1fe0*/  UIADD3 UR5, UPT, UPT, UR9, UR13, URZ ;  /* 0x0000000d09057290 */ /* 0x000fd8000fffe0ff */
.L_x_107:
[----:B------:R-:W-:Y:S02]  /*1ff0*/  MOV R12, UR6 ;  /* 0x00000006000c7c02 */ /* 0x000fe40008000f00 */
[----:B------:R-:W-:Y:S02]  /*2000*/  MOV R17, UR10 ;  /* 0x0000000a00117c02 */ /* 0x000fe40008000f00 */
[----:B------:R-:W-:Y:S02]  /*2010*/  MOV R16, R12 ;  /* 0x0000000c00107202 */ /* 0x000fe40000000f00 */
[----:B------:R-:W-:-:S03]  /*2020*/  MOV R13, UR7 ;  /* 0x00000007000d7c02 */ /* 0x000fc60008000f00 */
[----:B------:R-:W-:-:S05]  /*2030*/  IMAD.WIDE R16, R4, 0x4, R16 ;  /* 0x0000000404107825 */ /* 0x000fca00078e0210 */
[----:B------:R-:W2:Y:S01]  /*2040*/  LDG.E R0, desc[UR14][R16.64+-0x10] ;  /* 0xfffff00e10007981 */ /* 0x000ea2000c1e1900 */
[----:B01----:R-:W0:Y:S01]  /*2050*/  MUFU.RCP R2, R3 ;  /* 0x0000000300027308 */ /* 0x003e220000001000 */
[----:B------:R-:W-:Y:S01]  /*2060*/  MOV R22, UR8 ;  /* 0x0000000800167c02 */ /* 0x000fe20008000f00 */
[----:B------:R-:W-:Y:S01]  /*2070*/  BSSY.RECONVERGENT B2, `(.L_x_91) ;  /* 0x000000f000027945 */ /* 0x000fe20003800200 */
[----:B------:R-:W-:Y:S02]  /*2080*/  MOV R13, UR5 ;  /* 0x00000005000d7c02 */ /* 0x000fe40008000f00 */
[----:B------:R-:W-:Y:S02]  /*2090*/  MOV R12, R22 ;  /* 0x00000016000c7202 */ /* 0x000fe40000000f00 */
[----:B------:R-:W-:-:S03]  /*20a0*/  MOV R23, UR9 ;  /* 0x0000000900177c02 */ /* 0x000fc60008000f00 */
[----:B------:R-:W-:-:S04]  /*20b0*/  IMAD.WIDE R12, R5, 0x4, R12 ;  /* 0x00000004050c7825 */ /* 0x000fc800078e020c */
        /* <DEDUP_REMOVED lines=10> */
.L_x_92:
[----:B------:R-:W-:Y:S05]  /*2160*/  BSYNC.RECONVERGENT B2 ;  /* 0x0000000000027941 */ /* 0x000fea0003800200 */
.L_x_91:
        /* <DEDUP_REMOVED lines=15> */
.L_x_94:
[----:B------:R-:W-:Y:S05]  /*2260*/  BSYNC.RECONVERGENT B2 ;  /* 0x0000000000027941 */ /* 0x000fea0003800200 */
.L_x_93:
        /* <DEDUP_REMOVED lines=15> */
.L_x_96:
[----:B------:R-:W-:Y:S05]  /*2360*/  BSYNC.RECONVERGENT B2 ;  /* 0x0000000000027941 */ /* 0x000fea0003800200 */
.L_x_95:
        /* <DEDUP_REMOVED lines=15> */
.L_x_98:
[----:B------:R-:W-:Y:S05]  /*2460*/  BSYNC.RECONVERGENT B2 ;  /* 0x0000000000027941 */ /* 0x000fea0003800200 */
.L_x_97:
        /* <DEDUP_REMOVED lines=15> */
.L_x_100:
[----:B------:R-:W-:Y:S05]  /*2560*/  BSYNC.RECONVERGENT B2 ;  /* 0x0000000000027941 */ /* 0x000fea0003800200 */
.L_x_99:
        /* <DEDUP_REMOVED lines=15> */
.L_x_102:
[----:B------:R-:W-:Y:S05]  /*2660*/  BSYNC.RECONVERGENT B2 ;  /* 0x0000000000027941 */ /* 0x000fea0003800200 */
.L_x_101:
        /* <DEDUP_REMOVED lines=15> */
.L_x_104:
[----:B------:R-:W-:Y:S05]  /*2760*/  BSYNC.RECONVERGENT B2 ;  /* 0x0000000000027941 */ /* 0x000fea0003800200 */
.L_x_103:
        /* <DEDUP_REMOVED lines=14> */
.L_x_106:
[----:B------:R-:W-:Y:S05]  /*2850*/  BSYNC.RECONVERGENT B2 ;  /* 0x0000000000027941 */ /* 0x000fea0003800200 */
.L_x_105:
[----:B------:R2:W-:Y:S01]  /*2860*/  STG.E desc[UR14][R12.64+0xc], R0 ;  /* 0x00000c000c007986 */ /* 0x0005e2000c10190e */
[----:B------:R-:W-:Y:S01]  /*2870*/  UIADD3 UR12, UPT, UPT, UR12, 0x8, URZ ;  /* 0x000000080c0c7890 */ /* 0x000fe2000fffe0ff */
[----:B------:R-:W-:Y:S02]  /*2880*/  IADD3 R4, PT, PT, R4, 0x8, RZ ;  /* 0x0000000804047810 */ /* 0x000fe40007ffe0ff */
[----:B------:R-:W-:Y:S01]  /*2890*/  IADD3 R5, PT, PT, R5, 0x8, RZ ;  /* 0x0000000805057810 */ /* 0x000fe20007ffe0ff */
[----:B------:R-:W-:-:S09]  /*28a0*/  UISETP.NE.AND UP0, UPT, UR12, URZ, UPT ;  /* 0x000000ff0c00728c */ /* 0x000fd2000bf05270 */
[----:B--2---:R-:W-:Y:S05]  /*28b0*/  BRA.U UP0, `(.L_x_107) ;  /* 0xfffffff500cc7547 */ /* 0x004fea000b83ffff */
.L_x_90:
        /* <DEDUP_REMOVED lines=23> */
.L_x_111:
[----:B------:R-:W-:Y:S05]  /*2a30*/  BSYNC.RECONVERGENT B2 ;  /* 0x0000000000027941 */ /* 0x000fea0003800200 */
.L_x_110:
        /* <DEDUP_REMOVED lines=18> */
.L_x_113:
[----:B------:R-:W-:Y:S05]  /*2b60*/  BSYNC.RECONVERGENT B2 ;  /* 0x0000000000027941 */ /* 0x000fea0003800200 */
.L_x_112:
        /* <DEDUP_REMOVED lines=15> */
.L_x_115:
[----:B------:R-:W-:Y:S05]  /*2c60*/  BSYNC.RECONVERGENT B2 ;  /* 0x0000000000027941 */ /* 0x000fea0003800200 */
.L_x_114:
        /* <DEDUP_REMOVED lines=14> */
.L_x_117:
[----:B------:R-:W-:Y:S05]  /*2d50*/  BSYNC.RECONVERGENT B2 ;  /* 0x0000000000027941 */ /* 0x000fea0003800200 */
.L_x_116:
[----:B------:R2:W-:Y:S01]  /*2d60*/  STG.E desc[UR14][R4.64+0xc], R0 ;  /* 0x00000c0004007986 */ /* 0x0005e2000c10190e */
[----:B------:R-:W-:-:S12]  /*2d70*/  UIADD3 UR4, UPT, UPT, UR4, 0x4, URZ ;  /* 0x0000000404047890 */ /* 0x000fd8000fffe0ff */
.L_x_109:
[----:B------:R-:W-:-:S09]  /*2d80*/  UISETP.NE.AND UP0, UPT, UR5, URZ, UPT ;  /* 0x000000ff0500728c */ /* 0x000fd2000bf05270 */
[----:B------:R-:W-:Y:S05]  /*2d90*/  BRA.U !UP0, `(.L_x_108) ;  /* 0x0000000508047547 */ /* 0x000fea000b800000 */
[----:B------:R-:W-:-:S09]  /*2da0*/  UISETP.NE.AND UP0, UPT, UR5, 0x1, UPT ;  /* 0x000000010500788c */ /* 0x000fd2000bf05270 */
[----:B------:R-:W-:Y:S05]  /*2db0*/  BRA.U !UP0, `(.L_x_118) ;  /* 0x0000000108987547 */ /* 0x000fea000b800000 */
[----:B------:R-:W3:Y:S01]  /*2dc0*/  LDC.64 R12, c[0x0][0x390] ;  /* 0x0000e400ff0c7b82 */ /* 0x000ee20000000a00 */
[----:B--2---:R-:W-:-:S05]  /*2dd0*/  IADD3 R5, PT, PT, R8, UR4, RZ ;  /* 0x0000000408057c10 */ /* 0x004fca000fffe0ff */
[----:B---3--:R-:W-:-:S05]  /*2de0*/  IMAD.WIDE R12, R5, 0x4, R12 ;  /* 0x00000004050c7825 */ /* 0x008fca00078e020c */
        /* <DEDUP_REMOVED lines=14> */
.L_x_120:
[----:B------:R-:W-:Y:S05]  /*2ed0*/  BSYNC.RECONVERGENT B2 ;  /* 0x0000000000027941 */ /* 0x000fea0003800200 */
.L_x_119:
        /* <DEDUP_REMOVED lines=17> */
.L_x_122:
[----:B------:R-:W-:Y:S05]  /*2ff0*/  BSYNC.RECONVERGENT B2 ;  /* 0x0000000000027941 */ /* 0x000fea0003800200 */
.L_x_121:
[----:B------:R3:W-:Y:S01]  /*3000*/  STG.E desc[UR14][R4.64+0x4], R0 ;  /* 0x0000040004007986 */ /* 0x0007e2000c10190e */
[----:B------:R-:W-:-:S12]  /*3010*/  UIADD3 UR4, UPT, UPT, UR4, 0x2, URZ ;  /* 0x0000000204047890 */ /* 0x000fd8000fffe0ff */
.L_x_118:
[----:B------:R-:W4:Y:S02]  /*3020*/  LDCU UR5, c[0x0][0x3a0] ;  /* 0x00007400ff0577ac */ /* 0x000f240008000800 */
[----:B----4-:R-:W-:-:S04]  /*3030*/  ULOP3.LUT UR5, UR5, 0x1, URZ, 0xc0, !UPT ;  /* 0x0000000105057892 */ /* 0x010fc8000f8ec0ff */
[----:B------:R-:W-:-:S09]  /*3040*/  UISETP.NE.U32.AND UP0, UPT, UR5, 0x1, UPT ;  /* 0x000000010500788c */ /* 0x000fd2000bf05070 */
[----:B------:R-:W-:Y:S05]  /*3050*/  BRA.U UP0, `(.L_x_108) ;  /* 0x0000000100547547 */ /* 0x000fea000b800000 */
[----:B--23--:R-:W2:Y:S01]  /*3060*/  LDC.64 R4, c[0x0][0x390] ;  /* 0x0000e400ff047b82 */ /* 0x00cea20000000a00 */
[----:B------:R-:W-:-:S05]  /*3070*/  IADD3 R9, PT, PT, R8, UR4, RZ ;  /* 0x0000000408097c10 */ /* 0x000fca000fffe0ff */
[----:B--2---:R-:W-:-:S06]  /*3080*/  IMAD.WIDE R4, R9, 0x4, R4 ;  /* 0x0000000409047825 */ /* 0x004fcc00078e0204 */
        /* <DEDUP_REMOVED lines=13> */
.L_x_124:
[----:B------:R-:W-:Y:S05]  /*3160*/  BSYNC.RECONVERGENT B2 ;  /* 0x0000000000027941 */ /* 0x000fea0003800200 */
.L_x_123:
[----:B------:R-:W0:Y:S01]  /*3170*/  LDC.64 R4, c[0x0][0x380] ;  /* 0x0000e000ff047b82 */ /* 0x000e220000000a00 */
[----:B------:R-:W-:-:S05]  /*3180*/  IADD3 R9, PT, PT, R6, UR4, RZ ;  /* 0x0000000406097c10 */ /* 0x000fca000fffe0ff */
[----:B0-----:R-:W-:-:S05]  /*3190*/  IMAD.WIDE R4, R9, 0x4, R4 ;  /* 0x0000000409047825 */ /* 0x001fca00078e0204 */
[----:B------:R4:W-:Y:S02]  /*31a0*/  STG.E desc[UR14][R4.64], R0 ;  /* 0x0000000004007986 */ /* 0x0009e4000c10190e */
.L_x_108:
[C---:B------:R-:W-:Y:S01]  /*31b0*/  ISETP.GE.AND P0, PT, R10.reuse, 0x4, PT ;  /* 0x000000040a00780c */ /* 0x040fe20003f06270 */
[----:B------:R-:W-:Y:S01]  /*31c0*/  HFMA2 R13, -RZ, RZ, 0, 0 ;  /* 0x00000000ff0d7431 */ /* 0x000fe200000001ff */
[----:B--234-:R-:W-:-:S04]  /*31d0*/  VIMNMX R0, PT, PT, R10, 0x1, !PT ;  /* 0x000000010a007848 */ /* 0x01cfc80007fe0100 */
[----:B------:R-:W-:-:S07]  /*31e0*/  LOP3.LUT R4, R0, 0x3, RZ, 0xc0, !PT ;  /* 0x0000000300047812 */ /* 0x000fce00078ec0ff */
[----:B------:R-:W-:Y:S05]  /*31f0*/  @!P0 BRA `(.L_x_125) ;  /* 0x0000000400548947 */ /* 0x000fea0003800000 */
[----:B------:R-:W2:Y:S01]  /*3200*/  LDC R5, c[0x0][0x3a0] ;  /* 0x0000e800ff057b82 */ /* 0x000ea20000000800 */
[----:B------:R-:W3:Y:S01]  /*3210*/  LDCU.64 UR6, c[0x0][0x390] ;  /* 0x00007200ff0677ac */ /* 0x000ee20008000a00 */
[----:B------:R-:W-:Y:S01]  /*3220*/  LOP3.LUT R13, R0, 0x7ffffffc, RZ, 0xc0, !PT ;  /* 0x7ffffffc000d7812 */ /* 0x000fe200078ec0ff */
[----:B------:R-:W4:Y:S03]  /*3230*/  LDCU.64 UR4, c[0x0][0x380] ;  /* 0x00007000ff0477ac */ /* 0x000f260008000a00 */
[----:B------:R-:W-:Y:S01]  /*3240*/  IADD3 R12, PT, PT, -R13, RZ, RZ ;  /* 0x000000ff0d0c7210 */ /* 0x000fe20007ffe1ff */
[----:B---3--:R-:W-:Y:S02]  /*3250*/  UIADD3 UR6, UP0, UPT, UR6, 0x8, URZ ;  /* 0x0000000806067890 */ /* 0x008fe4000ff1e0ff */
[----:B----4-:R-:W-:Y:S01]  /*3260*/  UIADD3 UR4, UP1, UPT, UR4, 0x8, URZ ;  /* 0x0000000804047890 */ /* 0x010fe2000ff3e0ff */
[----:B--2---:R-:W-:Y:S01]  /*3270*/  IMAD R6, R5, 0x5, R6 ;  /* 0x0000000505067824 */ /* 0x004fe200078e0206 */
[----:B------:R-:W-:Y:S01]  /*3280*/  IADD3 R5, PT, PT, R8, R5, RZ ;  /* 0x0000000508057210 */ /* 0x000fe20007ffe0ff */
[----:B------:R-:W-:-:S02]  /*3290*/  UIADD3.X UR7, UPT, UPT, URZ, UR7, URZ, UP0, !UPT ;  /* 0x00000007ff077290 */ /* 0x000fc400087fe4ff */
[----:B------:R-:W-:-:S12]  /*32a0*/  UIADD3.X UR5, UPT, UPT, URZ, UR5, URZ, UP1, !UPT ;  /* 0x00000005ff057290 */ /* 0x000fd80008ffe4ff */
.L_x_134:
[----:B------:R-:W-:Y:S02]  /*32b0*/  MOV R28, UR6 ;  /* 0x00000006001c7c02 */ /* 0x000fe40008000f00 */
[----:B------:R-:W-:-:S03]  /*32c0*/  MOV R29, UR7 ;  /* 0x00000007001d7c02 */ /* 0x000fc60008000f00 */
[----:B------:R-:W-:-:S05]  /*32d0*/  IMAD.WIDE R28, R5, 0x4, R28 ;  /* 0x00000004051c7825 */ /* 0x000fca00078e021c */
[----:B--2---:R-:W2:Y:S01]  /*32e0*/  LDG.E R22, desc[UR14][R28.64+-0x8] ;  /* 0xfffff80e1c167981 */ /* 0x004ea2000c1e1900 */
[----:B-1----:R-:W1:Y:S01]  /*32f0*/  MUFU.RCP R0, R3 ;  /* 0x0000000300007308 */ /* 0x002e620000001000 */
[----:B------:R-:W-:Y:S01]  /*3300*/  MOV R16, UR4 ;  /* 0x0000000400107c02 */ /* 0x000fe20008000f00 */
[----:B------:R-:W-:Y:S01]  /*3310*/  BSSY.RECONVERGENT B2, `(.L_x_126) ;  /* 0x0000010000027945 */ /* 0x000fe20003800200 */
[----:B------:R-:W-:Y:S02]  /*3320*/  MOV R17, UR5 ;  /* 0x0000000500117c02 */ /* 0x000fe40008000f00 */
[----:B------:R-:W-:Y:S01]  /*3330*/  IADD3 R12, PT, PT, R12, 0x4, RZ ;  /* 0x000000040c0c7810 */ /* 0x000fe20007ffe0ff */
[----:B------:R-:W-:-:S03]  /*3340*/  IMAD.WIDE R16, R6, 0x4, R16 ;  /* 0x0000000406107825 */ /* 0x000fc600078e0210 */
[----:B------:R-:W-:Y:S01]  /*3350*/  ISETP.NE.AND P3, PT, R12, RZ, PT ;  /* 0x000000ff0c00720c */ /* 0x000fe20003f65270 */
[----:B-1----:R-:W-:-:S04]  /*3360*/  FFMA R9, -R3, R0, 1 ;  /* 0x3f80000003097423 */ /* 0x002fc80000000100 */
[----:B------:R-:W-:Y:S01]  /*3370*/  FFMA R0, R0, R9, R0 ;  /* 0x0000000900007223 */ /* 0x000fe20000000000 */
[----:B--2---:R-:W1:Y:S03]  /*3380*/  FCHK P0, R22, R3 ;  /* 0x0000000316007302 */ /* 0x004e660000000000 */
        /* <DEDUP_REMOVED lines=8> */
.L_x_127:
[----:B------:R-:W-:Y:S05]  /*3410*/  BSYNC.RECONVERGENT B2 ;  /* 0x0000000000027941 */ /* 0x000fea0003800200 */
.L_x_126:
        /* <DEDUP_REMOVED lines=15> */
.L_x_129:
[----:B------:R-:W-:Y:S05]  /*3510*/  BSYNC.RECONVERGENT B2 ;  /* 0x0000000000027941 */ /* 0x000fea0003800200 */
.L_x_128:
        /* <DEDUP_REMOVED lines=15> */
.L_x_131:
[----:B------:R-:W-:Y:S05]  /*3610*/  BSYNC.RECONVERGENT B2 ;  /* 0x0000000000027941 */ /* 0x000fea0003800200 */
.L_x_130:
        /* <DEDUP_REMOVED lines=14> */
.L_x_133:
[----:B------:R-:W-:Y:S05]  /*3700*/  BSYNC.RECONVERGENT B2 ;  /* 0x0000000000027941 */ /* 0x000fea0003800200 */
.L_x_132:
[----:B------:R2:W-:Y:S01]  /*3710*/  STG.E desc[UR14][R16.64+0x4], R0 ;  /* 0x0000040010007986 */ /* 0x0005e2000c10190e */
[----:B------:R-:W-:Y:S02]  /*3720*/  IADD3 R5, PT, PT, R5, 0x4, RZ ;  /* 0x0000000405057810 */ /* 0x000fe40007ffe0ff */
[----:B------:R-:W-:Y:S01]  /*3730*/  IADD3 R6, PT, PT, R6, 0x4, RZ ;  /* 0x0000000406067810 */ /* 0x000fe20007ffe0ff */
[----:B------:R-:W-:Y:S06]  /*3740*/  @P3 BRA `(.L_x_134) ;  /* 0xfffffff800d83947 */ /* 0x000fec000383ffff */
.L_x_125:
[----:B------:R-:W-:-:S13]  /*3750*/  ISETP.NE.AND P0, PT, R4, RZ, PT ;  /* 0x000000ff0400720c */ /* 0x000fda0003f05270 */
[----:B------:R-:W-:Y:S05]  /*3760*/  @!P0 BRA `(.L_x_89) ;  /* 0x0000000000748947 */ /* 0x000fea0003800000 */
[----:B--2---:R-:W2:Y:S01]  /*3770*/  LDC R0, c[0x0][0x3a0] ;  /* 0x0000e800ff007b82 */ /* 0x004ea20000000800 */
[----:B------:R-:W-:Y:S02]  /*3780*/  IADD3 R5, PT, PT, R7, R13, RZ ;  /* 0x0000000d07057210 */ /* 0x000fe40007ffe0ff */
[----:B------:R-:W-:-:S05]  /*3790*/  IADD3 R4, PT, PT, -R4, RZ, RZ ;  /* 0x000000ff04047210 */ /* 0x000fca0007ffe1ff */
[----:B------:R-:W3:Y:S08]  /*37a0*/  LDC.64 R16, c[0x0][0x390] ;  /* 0x0000e400ff107b82 */ /* 0x000ef00000000a00 */
[----:B------:R-:W4:Y:S01]  /*37b0*/  LDC.64 R28, c[0x0][0x380] ;  /* 0x0000e000ff1c7b82 */ /* 0x000f220000000a00 */
[----:B--2---:R-:W-:Y:S01]  /*37c0*/  IMAD R5, R0, 0x6, R5 ;  /* 0x0000000600057824 */ /* 0x004fe200078e0205 */
[----:B------:R-:W-:-:S07]  /*37d0*/  IADD3 R13, PT, PT, R8, R0, R13 ;  /* 0x00000000080d7210 */ /* 0x000fce0007ffe00d */
.L_x_137:
[----:B---3--:R-:W-:-:S06]  /*37e0*/  IMAD.WIDE R22, R13, 0x4, R16 ;  /* 0x000000040d167825 */ /* 0x008fcc00078e0210 */
[----:B------:R-:W2:Y:S01]  /*37f0*/  LDG.E R22, desc[UR14][R22.64] ;  /* 0x0000000e16167981 */ /* 0x000ea2000c1e1900 */
[----:B01----:R-:W1:Y:S01]  /*3800*/  MUFU.RCP R0, R3 ;  /* 0x0000000300007308 */ /* 0x003e620000001000 */
[----:B------:R-:W-:Y:S01]  /*3810*/  IADD3 R4, PT, PT, R4, 0x1, RZ ;  /* 0x0000000104047810 */ /* 0x000fe20007ffe0ff */
[----:B------:R-:W-:Y:S01]  /*3820*/  BSSY.RECONVERGENT B2, `(.L_x_135) ;  /* 0x000000d000027945 */ /* 0x000fe20003800200 */
[----:B----4-:R-:W-:Y:S02]  /*3830*/  IMAD.WIDE R32, R5, 0x4, R28 ;  /* 0x0000000405207825 */ /* 0x010fe400078e021c */
[----:B------:R-:W-:Y:S02]  /*3840*/  ISETP.NE.AND P3, PT, R4, RZ, PT ;  /* 0x000000ff0400720c */ /* 0x000fe40003f65270 */
        /* <DEDUP_REMOVED lines=10> */
.L_x_136:
[----:B------:R-:W-:Y:S05]  /*38f0*/  BSYNC.RECONVERGENT B2 ;  /* 0x0000000000027941 */ /* 0x000fea0003800200 */
.L_x_135:
[----:B------:R0:W-:Y:S01]  /*3900*/  STG.E desc[UR14][R32.64], R0 ;  /* 0x0000000020007986 */ /* 0x0001e2000c10190e */
[----:B------:R-:W-:Y:S02]  /*3910*/  IADD3 R5, PT, PT, R5, 0x1, RZ ;  /* 0x0000000105057810 */ /* 0x000fe40007ffe0ff */
[----:B------:R-:W-:Y:S01]  /*3920*/  IADD3 R13, PT, PT, R13, 0x1, RZ ;  /* 0x000000010d0d7810 */ /* 0x000fe20007ffe0ff */
[----:B------:R-:W-:Y:S06]  /*3930*/  @P3 BRA `(.L_x_137) ;  /* 0xfffffffc00a83947 */ /* 0x000fec000383ffff */
.L_x_89:
[----:B0-2---:R-:W2:Y:S01]  /*3940*/  LDG.E R0, desc[UR14][R20.64] ;  /* 0x0000000e14007981 */ /* 0x005ea2000c1e1900 */
[----:B------:R-:W0:Y:S03]  /*3950*/  LDCU UR4, c[0x0][0x3a0] ;  /* 0x00007400ff0477ac */ /* 0x000e260008000800 */
[----:B-1----:R-:W2:Y:S04]  /*3960*/  LDG.E R3, desc[UR14][R20.64+-0x4] ;  /* 0xfffffc0e14037981 */ /* 0x002ea8000c1e1900 */
[----:B------:R-:W3:Y:S04]  /*3970*/  LDG.E R5, desc[UR14][R18.64] ;  /* 0x0000000e12057981 */ /* 0x000ee8000c1e1900 */
[----:B------:R-:W4:Y:S01]  /*3980*/  LDG.E R9, desc[UR14][R18.64+-0x4] ;  /* 0xfffffc0e12097981 */ /* 0x000f22000c1e1900 */
[----:B------:R-:W-:Y:S01]  /*3990*/  BSSY.RECONVERGENT B0, `(.L_x_138) ;  /* 0x0000012000007945 */ /* 0x000fe20003800200 */
[----:B0-----:R-:W-:Y:S01]  /*39a0*/  UISETP.GE.AND UP0, UPT, UR4, 0x1, UPT ;  /* 0x000000010400788c */ /* 0x001fe2000bf06270 */
[----:B--2---:R-:W-:-:S04]  /*39b0*/  FADD R0, R0, R3 ;  /* 0x0000000300007221 */ /* 0x004fc80000000000 */
[----:B---3--:R-:W-:-:S04]  /*39c0*/  FADD R0, R0, R5 ;  /* 0x0000000500007221 */ /* 0x008fc80000000000 */
[----:B----4-:R-:W-:-:S04]  /*39d0*/  FADD R0, R0, R9 ;  /* 0x0000000900007221 */ /* 0x010fc80000000000 */
[----:B------:R0:W1:Y:S01]  /*39e0*/  MUFU.RSQ R3, R0 ;  /* 0x0000000000037308 */ /* 0x0000620000001400 */
[----:B------:R-:W-:-:S04]  /*39f0*/  IADD3 R2, PT, PT, R0, -0xd000000, RZ ;  /* 0xf300000000027810 */ /* 0x000fc80007ffe0ff */
[----:B------:R-:W-:-:S13]  /*3a00*/  ISETP.GT.U32.AND P0, PT, R2, 0x727fffff, PT ;  /* 0x727fffff0200780c */ /* 0x000fda0003f04070 */
[----:B01----:R-:W-:Y:S05]  /*3a10*/  @!P0 BRA `(.L_x_139) ;  /* 0x0000000000148947 */ /* 0x003fea0003800000 */
[----:B------:R-:W-:Y:S01]  /*3a20*/  BSSY.RECONVERGENT B1, `(.L_x_140) ;  /* 0x0000003000017945 */ /* 0x000fe20003800200 */
[----:B------:R-:W-:-:S07]  /*3a30*/  MOV R13, 0x3a50 ;  /* 0x00003a50000d7802 */ /* 0x000fce0000000f00 */
[----:B------:R-:W-:Y:S05]  /*3a40*/  CALL.REL.NOINC `($__internal_0_$__cuda_sm20_sqrt_rn_f32_slowpath) ;  /* 0x0000003400e87944 */ /* 0x000fea0003c00000 */
[----:B------:R-:W-:Y:S05]  /*3a50*/  BSYNC.RECONVERGENT B1 ;  /* 0x0000000000017941 */ /* 0x000fea0003800200 */
.L_x_140:
[----:B------:R-:W-:Y:S05]  /*3a60*/  BRA `(.L_x_141) ;  /* 0x0000000000107947 */ /* 0x000fea0003800000 */
.L_x_139:
[----:B------:R-:W-:Y:S01]  /*3a70*/  FMUL.FTZ R5, R0, R3 ;  /* 0x0000000300057220 */ /* 0x000fe20000410000 */
[----:B------:R-:W-:-:S03]  /*3a80*/  FMUL.FTZ R3, R3, 0.5 ;  /* 0x3f00000003037820 */ /* 0x000fc60000410000 */
[----:B------:R-:W-:-:S04]  /*3a90*/  FFMA R0, -R5, R5, R0 ;  /* 0x0000000505007223 */ /* 0x000fc80000000100 */
[----:B------:R-:W-:-:S07]  /*3aa0*/  FFMA R0, R0, R3, R5 ;  /* 0x0000000300007223 */ /* 0x000fce0000000005 */
.L_x_141:
[----:B------:R-:W-:Y:S05]  /*3ab0*/  BSYNC.RECONVERGENT B0 ;  /* 0x0000000000007941 */ /* 0x000fea0003800200 */
.L_x_138:
[----:B------:R-:W-:Y:S05]  /*3ac0*/  BRA.U !UP0, `(.L_x_142) ;  /* 0x0000001908b47547 */ /* 0x000fea000b800000 */
[----:B------:R-:W0:Y:S01]  /*3ad0*/  F2F.F64.F32 R2, R0 ;  /* 0x0000000000027310 */ /* 0x000e220000201800 */
[----:B------:R-:W1:Y:S01]  /*3ae0*/  LDCU UR5, c[0x0][0x3a0] ;  /* 0x00007400ff0577ac */ /* 0x000e620008000800 */
[----:B------:R-:W-:Y:S01]  /*3af0*/  IADD3 R12, PT, PT, R7, R10, RZ ;  /* 0x0000000a070c7210 */ /* 0x000fe20007ffe0ff */
[----:B------:R-:W-:Y:S01]  /*3b00*/  UMOV UR6, 0x9abcaf48 ;  /* 0x9abcaf4800067882 */ /* 0x000fe20000000000 */
[----:B------:R-:W-:Y:S02]  /*3b10*/  UMOV UR7, 0x3e7ad7f2 ;  /* 0x3e7ad7f200077882 */ /* 0x000fe40000000000 */
[----:B0-----:R-:W-:Y:S01]  /*3b20*/  DADD R2, R2, UR6 ;  /* 0x0000000602027e29 */ /* 0x001fe20008000000 */
[----:B-1----:R-:W-:Y:S02]  /*3b30*/  UIADD3 UR4, UPT, UPT, UR5, -0x1, URZ ;  /* 0xffffffff05047890 */ /* 0x002fe4000fffe0ff */
[----:B------:R-:W-:Y:S02]  /*3b40*/  ULOP3.LUT UR16, UR5, 0x7, URZ, 0xc0, !UPT ;  /* 0x0000000705107892 */ /* 0x000fe4000f8ec0ff */
[----:B------:R-:W-:-:S05]  /*3b50*/  UISETP.GE.U32.AND UP0, UPT, UR4, 0x7, UPT ;  /* 0x000000070400788c */ /* 0x000fca000bf06070 */
[----:B------:R0:W1:Y:S01]  /*3b60*/  F2F.F32.F64 R3, R2 ;  /* 0x0000000200037310 */ /* 0x0000620000301000 */
[----:B------:R-:W-:-:S03]  /*3b70*/  UMOV UR4, URZ ;  /* 0x000000ff00047c82 */ /* 0x000fc60008000000 */
[----:B------:R-:W-:Y:S05]  /*3b80*/  BRA.U !UP0, `(.L_x_143) ;  /* 0x0000000908647547 */ /* 0x000fea000b800000 */
[----:B------:R-:W2:Y:S01]  /*3b90*/  LDCU.64 UR10, c[0x0][0x390] ;  /* 0x00007200ff0a77ac */ /* 0x000ea20008000a00 */
[----:B------:R-:W-:Y:S02]  /*3ba0*/  MOV R5, R12 ;  /* 0x0000000c00057202 */ /* 0x000fe40000000f00 */
[----:B------:R-:W-:Y:S01]  /*3bb0*/  MOV R4, R8 ;  /* 0x0000000800047202 */ /* 0x000fe20000000f00 */
[----:B------:R-:W3:Y:S01]  /*3bc0*/  LDCU.64 UR12, c[0x0][0x380] ;  /* 0x00007000ff0c77ac */ /* 0x000ee20008000a00 */
[----:B------:R-:W-:Y:S01]  /*3bd0*/  UMOV UR6, 0x10 ;  /* 0x0000001000067882 */ /* 0x000fe20000000000 */
[----:B------:R-:W-:Y:S01]  /*3be0*/  UMOV UR7, 0x0 ;  /* 0x0000000000077882 */ /* 0x000fe20000000000 */
[----:B------:R-:W-:-:S04]  /*3bf0*/  ULOP3.LUT UR4, UR5, 0x7ffffff8, URZ, 0xc0, !UPT ;  /* 0x7ffffff805047892 */ /* 0x000fc8000f8ec0ff */
[----:B------:R-:W-:Y:S02]  /*3c00*/  UIADD3 UR5, UPT, UPT, -UR4, URZ, URZ ;  /* 0x000000ff04057290 */ /* 0x000fe4000fffe1ff */
[----:B--2---:R-:W-:Y:S02]  /*3c10*/  UIMAD.WIDE.U32 UR8, UR10, 0x1, UR6 ;  /* 0x000000010a0878a5 */ /* 0x004fe4000f8e0006 */
[----:B---3--:R-:W-:Y:S02]  /*3c20*/  UIMAD.WIDE.U32 UR6, UR12, 0x1, UR6 ;  /* 0x000000010c0678a5 */ /* 0x008fe4000f8e0006 */
[----:B------:R-:W-:Y:S02]  /*3c30*/  UIADD3 UR11, UPT, UPT, UR9, UR11, URZ ;  /* 0x0000000b090b7290 */ /* 0x000fe4000fffe0ff */
[----:B------:R-:W-:-:S12]  /*3c40*/  UIADD3 UR13, UPT, UPT, UR7, UR13, URZ ;  /* 0x0000000d070d7290 */ /* 0x000fd8000fffe0ff */
.L_x_160:
        /* <DEDUP_REMOVED lines=23> */
.L_x_145:
[----:B------:R-:W-:Y:S05]  /*3dc0*/  BSYNC.RECONVERGENT B2 ;  /* 0x0000000000027941 */ /* 0x000fea0003800200 */
.L_x_144:
        /* <DEDUP_REMOVED lines=15> */
.L_x_147:
[----:B------:R-:W-:Y:S05]  /*3ec0*/  BSYNC.RECONVERGENT B2 ;  /* 0x0000000000027941 */ /* 0x000fea0003800200 */
.L_x_146:
        /* <DEDUP_REMOVED lines=15> */
.L_x_149:
[----:B------:R-:W-:Y:S05]  /*3fc0*/  BSYNC.RECONVERGENT B2 ;  /* 0x0000000000027941 */ /* 0x000fea0003800200 */
.L_x_148:
        /* <DEDUP_REMOVED lines=15> */
.L_x_151:
[----:B------:R-:W-:Y:S05]  /*40c0*/  BSYNC.RECONVERGENT B2 ;  /* 0x0000000000027941 */ /* 0x000fea0003800200 */
.L_x_150:
        /* <DEDUP_REMOVED lines=15> */
.L_x_153:
[----:B------:R-:W-:Y:S05]  /*41c0*/  BSYNC.RECONVERGENT B2 ;  /* 0x0000000000027941 */ /* 0x000fea0003800200 */
.L_x_152:
        /* <DEDUP_REMOVED lines=15> */
.L_x_155:
[----:B------:R-:W-:Y:S05]  /*42c0*/  BSYNC.RECONVERGENT B2 ;  /* 0x0000000000027941 */ /* 0x000fea0003800200 */
.L_x_154:
        /* <DEDUP_REMOVED lines=15> */
.L_x_157:
[----:B------:R-:W-:Y:S05]  /*43c0*/  BSYNC.RECONVERGENT B2 ;  /* 0x0000000000027941 */ /* 0x000fea0003800200 */
.L_x_156:
        /* <DEDUP_REMOVED lines=14> */
.L_x_159:
[----:B------:R-:W-:Y:S05]  /*44b0*/  BSYNC.RECONVERGENT B2 ;  /* 0x0000000000027941 */ /* 0x000fea0003800200 */
.L_x_158:
[----:B------:R2:W-:Y:S01]  /*44c0*/  STG.E desc[UR14][R16.64+0xc], R0 ;  /* 0x00000c0010007986 */ /* 0x0005e2000c10190e */
[----:B------:R-:W-:Y:S01]  /*44d0*/  UIADD3 UR5, UPT, UPT, UR5, 0x8, URZ ;  /* 0x0000000805057890 */ /* 0x000fe2000fffe0ff */
[----:B------:R-:W-:Y:S02]  /*44e0*/  IADD3 R4, PT, PT, R4, 0x8, RZ ;  /* 0x0000000804047810 */ /* 0x000fe40007ffe0ff */
[----:B------:R-:W-:Y:S01]  /*44f0*/  IADD3 R5, PT, PT, R5, 0x8, RZ ;  /* 0x0000000805057810 */ /* 0x000fe20007ffe0ff */
[----:B------:R-:W-:-:S09]  /*4500*/  UISETP.NE.AND UP0, UPT, UR5, URZ, UPT ;  /* 0x000000ff0500728c */ /* 0x000fd2000bf05270 */
[----:B--2---:R-:W-:Y:S05]  /*4510*/  BRA.U UP0, `(.L_x_160) ;  /* 0xfffffff500cc7547 */ /* 0x004fea000b83ffff */
.L_x_143:
        /* <DEDUP_REMOVED lines=23> */
.L_x_164:
[----:B------:R-:W-:Y:S05]  /*4690*/  BSYNC.RECONVERGENT B2 ;  /* 0x0000000000027941 */ /* 0x000fea0003800200 */
.L_x_163:
        /* <DEDUP_REMOVED lines=18> */
.L_x_166:
[----:B------:R-:W-:Y:S05]  /*47c0*/  BSYNC.RECONVERGENT B2 ;  /* 0x0000000000027941 */ /* 0x000fea0003800200 */
.L_x_165:
        /* <DEDUP_REMOVED lines=15> */
.L_x_168:
[----:B------:R-:W-:Y:S05]  /*48c0*/  BSYNC.RECONVERGENT B2 ;  /* 0x0000000000027941 */ /* 0x000fea0003800200 */
.L_x_167:
        /* <DEDUP_REMOVED lines=14> */
.L_x_170:
[----:B------:R-:W-:Y:S05]  /*49b0*/  BSYNC.RECONVERGENT B2 ;  /* 0x0000000000027941 */ /* 0x000fea0003800200 */
.L_x_169:
[----:B------:R2:W-:Y:S01]  /*49c0*/  STG.E desc[UR14][R4.64+0xc], R0 ;  /* 0x00000c0004007986 */ /* 0x0005e2000c10190e */
[----:B------:R-:W-:-:S12]  /*49d0*/  UIADD3 UR4, UPT, UPT, UR4, 0x4, URZ ;  /* 0x0000000404047890 */ /* 0x000fd8000fffe0ff */
.L_x_162:
        /* <DEDUP_REMOVED lines=21> */
.L_x_173:
[----:B------:R-:W-:Y:S05]  /*4b30*/  BSYNC.RECONVERGENT B2 ;  /* 0x0000000000027941 */ /* 0x000fea0003800200 */
.L_x_172:
        /* <DEDUP_REMOVED lines=17> */
.L_x_175:
[----:B------:R-:W-:Y:S05]  /*4c50*/  BSYNC.RECONVERGENT B2 ;  /* 0x0000000000027941 */ /* 0x000fea0003800200 */
.L_x_174:
[----:B------:R3:W-:Y:S01]  /*4c60*/  STG.E desc[UR14][R4.64+0x4], R0 ;  /* 0x0000040004007986 */ /* 0x0007e2000c10190e */
[----:B------:R-:W-:-:S12]  /*4c70*/  UIADD3 UR4, UPT, UPT, UR4, 0x2, URZ ;  /* 0x0000000204047890 */ /* 0x000fd8000fffe0ff */
.L_x_171:
        /* <DEDUP_REMOVED lines=20> */
.L_x_177:
[----:B------:R-:W-:Y:S05]  /*4dc0*/  BSYNC.RECONVERGENT B2 ;  /* 0x0000000000027941 */ /* 0x000fea0003800200 */
.L_x_176:
[----:B------:R-:W0:Y:S01]  /*4dd0*/  LDC.64 R4, c[0x0][0x380] ;  /* 0x0000e000ff047b82 */ /* 0x000e220000000a00 */
[----:B------:R-:W-:-:S05]  /*4de0*/  IADD3 R9, PT, PT, R12, UR4, RZ ;  /* 0x000000040c097c10 */ /* 0x000fca000fffe0ff */
[----:B0-----:R-:W-:-:S05]  /*4df0*/  IMAD.WIDE R4, R9, 0x4, R4 ;  /* 0x0000000409047825 */ /* 0x001fca00078e0204 */
[----:B------:R4:W-:Y:S02]  /*4e00*/  STG.E desc[UR14][R4.64], R0 ;  /* 0x0000000004007986 */ /* 0x0009e4000c10190e */
.L_x_161:
[C---:B------:R-:W-:Y:S01]  /*4e10*/  ISETP.GE.AND P0, PT, R10.reuse, 0x4, PT ;  /* 0x000000040a00780c */ /* 0x040fe20003f06270 */
[----:B--234-:R-:W-:Y:S01]  /*4e20*/  HFMA2 R5, -RZ, RZ, 0, 0 ;  /* 0x00000000ff057431 */ /* 0x01cfe200000001ff */
[----:B------:R-:W-:-:S04]  /*4e30*/  VIMNMX R0, PT, PT, R10, 0x1, !PT ;  /* 0x000000010a007848 */ /* 0x000fc80007fe0100 */
        /* <DEDUP_REMOVED lines=13> */
.L_x_187:
        /* <DEDUP_REMOVED lines=22> */
.L_x_180:
[----:B------:R-:W-:Y:S05]  /*5070*/  BSYNC.RECONVERGENT B2 ;  /* 0x0000000000027941 */ /* 0x000fea0003800200 */
.L_x_179:
        /* <DEDUP_REMOVED lines=15> */
.L_x_182:
[----:B------:R-:W-:Y:S05]  /*5170*/  BSYNC.RECONVERGENT B2 ;  /* 0x0000000000027941 */ /* 0x000fea0003800200 */
.L_x_181:
        /* <DEDUP_REMOVED lines=15> */
.L_x_184:
[----:B------:R-:W-:Y:S05]  /*5270*/  BSYNC.RECONVERGENT B2 ;  /* 0x0000000000027941 */ /* 0x000fea0003800200 */
.L_x_183:
        /* <DEDUP_REMOVED lines=14> */
.L_x_186:
[----:B------:R-:W-:Y:S05]  /*5360*/  BSYNC.RECONVERGENT B2 ;  /* 0x0000000000027941 */ /* 0x000fea0003800200 */
.L_x_185:
[----:B------:R2:W-:Y:S01]  /*5370*/  STG.E desc[UR14][R16.64+0x4], R0 ;  /* 0x0000040010007986 */ /* 0x0005e2000c10190e */
[----:B------:R-:W-:Y:S02]  /*5380*/  IADD3 R6, PT, PT, R6, 0x4, RZ ;  /* 0x0000000406067810 */ /* 0x000fe40007ffe0ff */
[----:B------:R-:W-:Y:S01]  /*5390*/  IADD3 R12, PT, PT, R12, 0x4, RZ ;  /* 0x000000040c0c7810 */ /* 0x000fe20007ffe0ff */
[----:B------:R-:W-:Y:S06]  /*53a0*/  @P3 BRA `(.L_x_187) ;  /* 0xfffffff800d83947 */ /* 0x000fec000383ffff */
.L_x_178:
[----:B------:R-:W-:-:S13]  /*53b0*/  ISETP.NE.AND P0, PT, R4, RZ, PT ;  /* 0x000000ff0400720c */ /* 0x000fda0003f05270 */
[----:B------:R-:W-:Y:S05]  /*53c0*/  @!P0 BRA `(.L_x_142) ;  /* 0x0000000000748947 */ /* 0x000fea0003800000 */
[----:B------:R-:W3:Y:S01]  /*53d0*/  LDC R9, c[0x0][0x3a0] ;  /* 0x0000e800ff097b82 */ /* 0x000ee20000000800 */
[----:B------:R-:W-:Y:S02]  /*53e0*/  IADD3 R6, PT, PT, R7, R5, RZ ;  /* 0x0000000507067210 */ /* 0x000fe40007ffe0ff */
[----:B------:R-:W-:-:S05]  /*53f0*/  IADD3 R4, PT, PT, -R4, RZ, RZ ;  /* 0x000000ff04047210 */ /* 0x000fca0007ffe1ff */
[----:B------:R-:W4:Y:S08]  /*5400*/  LDC.64 R12, c[0x0][0x390] ;  /* 0x0000e400ff0c7b82 */ /* 0x000f300000000a00 */
[----:B--2---:R-:W2:Y:S01]  /*5410*/  LDC.64 R16, c[0x0][0x380] ;  /* 0x0000e000ff107b82 */ /* 0x004ea20000000a00 */
[----:B---3--:R-:W-:Y:S02]  /*5420*/  LEA R6, R9, R6, 0x3 ;  /* 0x0000000609067211 */ /* 0x008fe400078e18ff */
[----:B------:R-:W-:-:S07]  /*5430*/  IADD3 R5, PT, PT, R8, R9, R5 ;  /* 0x0000000908057210 */ /* 0x000fce0007ffe005 */
.L_x_190:
[----:B----4-:R-:W-:-:S06]  /*5440*/  IMAD.WIDE R22, R5, 0x4, R12 ;  /* 0x0000000405167825 */ /* 0x010fcc00078e020c */
[----:B---3--:R-:W3:Y:S01]  /*5450*/  LDG.E R22, desc[UR14][R22.64] ;  /* 0x0000000e16167981 */ /* 0x008ee2000c1e1900 */
[----:B-1----:R-:W1:Y:S01]  /*5460*/  MUFU.RCP R0, R3 ;  /* 0x0000000300007308 */ /* 0x002e620000001000 */
[----:B------:R-:W-:Y:S01]  /*5470*/  IADD3 R4, PT, PT, R4, 0x1, RZ ;  /* 0x0000000104047810 */ /* 0x000fe20007ffe0ff */
[----:B------:R-:W-:Y:S01]  /*5480*/  BSSY.RECONVERGENT B2, `(.L_x_188) ;  /* 0x000000d000027945 */ /* 0x000fe20003800200 */
[----:B--2---:R-:W-:Y:S02]  /*5490*/  IMAD.WIDE R18, R6, 0x4, R16 ;  /* 0x0000000406127825 */ /* 0x004fe400078e0210 */
[----:B------:R-:W-:Y:S02]  /*54a0*/  ISETP.NE.AND P3, PT, R4, RZ, PT ;  /* 0x000000ff0400720c */ /* 0x000fe40003f65270 */
[----:B-1----:R-:W-:-:S04]  /*54b0*/  FFMA R9, -R3, R0, 1 ;  /* 0x3f80000003097423 */ /* 0x002fc80000000100 */
[----:B------:R-:W-:Y:S01]  /*54c0*/  FFMA R0, R0, R9, R0 ;  /* 0x0000000900007223 */ /* 0x000fe20000000000 */
[----:B---3--:R-:W1:Y:S03]  /*54d0*/  FCHK P0, R22, R3 ;  /* 0x0000000316007302 */ /* 0x008e660000000000 */
[----:B------:R-:W-:-:S04]  /*54e0*/  FFMA R9, R0, R22, RZ ;  /* 0x0000001600097223 */ /* 0x000fc800000000ff */
[----:B0-----:R-:W-:-:S04]  /*54f0*/  FFMA R2, -R3, R9, R22 ;  /* 0x0000000903027223 */ /* 0x001fc80000000116 */
[----:B------:R-:W-:Y:S01]  /*5500*/  FFMA R0, R0, R2, R9 ;  /* 0x0000000200007223 */ /* 0x000fe20000000009 */
[----:B-1----:R-:W-:Y:S06]  /*5510*/  @!P0 BRA `(.L_x_189) ;  /* 0x00000000000c8947 */ /* 0x002fec0003800000 */
[----:B------:R-:W-:Y:S02]  /*5520*/  MOV R0, R22 ;  /* 0x0000001600007202 */ /* 0x000fe40000000f00 */
[----:B------:R-:W-:-:S07]  /*5530*/  MOV R2, 0x5550 ;  /* 0x0000555000027802 */ /* 0x000fce0000000f00 */
[----:B------:R-:W-:Y:S05]  /*5540*/  CALL.REL.NOINC `($__internal_1_$__cuda_sm3x_div_rn_noftz_f32_slowpath) ;  /* 0x0000001c00847944 */ /* 0x000fea0003c00000 */
.L_x_189:
[----:B------:R-:W-:Y:S05]  /*5550*/  BSYNC.RECONVERGENT B2 ;  /* 0x0000000000027941 */ /* 0x000fea0003800200 */
.L_x_188:
[----:B------:R3:W-:Y:S01]  /*5560*/  STG.E desc[UR14][R18.64], R0 ;  /* 0x0000000012007986 */ /* 0x0007e2000c10190e */
[----:B------:R-:W-:Y:S02]  /*5570*/  IADD3 R6, PT, PT, R6, 0x1, RZ ;  /* 0x0000000106067810 */ /* 0x000fe40007ffe0ff */
[----:B------:R-:W-:Y:S01]  /*5580*/  IADD3 R5, PT, PT, R5, 0x1, RZ ;  /* 0x0000000105057810 */ /* 0x000fe20007ffe0ff */
[----:B------:R-:W-:Y:S06]  /*5590*/  @P3 BRA `(.L_x_190) ;  /* 0xfffffffc00a83947 */ /* 0x000fec000383ffff */
.L_x_142:
[----:B--23--:R-:W2:Y:S01]  /*55a0*/  LDG.E R0, desc[UR14][R20.64] ;  /* 0x0000000e14007981 */ /* 0x00cea2000c1e1900 */
[----:B------:R-:W3:Y:S03]  /*55b0*/  LDC R4, c[0x0][0x3a0] ;  /* 0x0000e800ff047b82 */ /* 0x000ee60000000800 */
[----:B-1----:R-:W2:Y:S04]  /*55c0*/  LDG.E R3, desc[UR14][R20.64+-0x4] ;  /* 0xfffffc0e14037981 */ /* 0x002ea8000c1e1900 */
[----:B------:R-:W4:Y:S04]  /*55d0*/  LDG.E R5, desc[UR14][R14.64] ;  /* 0x0000000e0e057981 */ /* 0x000f28000c1e1900 */
[----:B------:R-:W5:Y:S01]  /*55e0*/  LDG.E R9, desc[UR14][R14.64+-0x4] ;  /* 0xfffffc0e0e097981 */ /* 0x000f62000c1e1900 */
[----:B------:R-:W-:Y:S01]  /*55f0*/  BSSY.RECONVERGENT B0, `(.L_x_191) ;  /* 0x0000010000007945 */ /* 0x000fe20003800200 */
[----:B---3--:R-:W-:Y:S01]  /*5600*/  ISETP.GE.AND P1, PT, R4, 0x1, PT ;  /* 0x000000010400780c */ /* 0x008fe20003f26270 */
[----:B--2---:R-:W-:-:S04]  /*5610*/  FADD R0, R0, R3 ;  /* 0x0000000300007221 */ /* 0x004fc80000000000 */
[----:B----4-:R-:W-:-:S04]  /*5620*/  FADD R0, R0, R5 ;  /* 0x0000000500007221 */ /* 0x010fc80000000000 */
[----:B-----5:R-:W-:-:S04]  /*5630*/  FADD R0, R0, R9 ;  /* 0x0000000900007221 */ /* 0x020fc80000000000 */
[----:B------:R1:W2:Y:S01]  /*5640*/  MUFU.RSQ R3, R0 ;  /* 0x0000000000037308 */ /* 0x0002a20000001400 */
[----:B0-----:R-:W-:-:S04]  /*5650*/  IADD3 R2, PT, PT, R0, -0xd000000, RZ ;  /* 0xf300000000027810 */ /* 0x001fc80007ffe0ff */
[----:B------:R-:W-:-:S13]  /*5660*/  ISETP.GT.U32.AND P0, PT, R2, 0x727fffff, PT ;  /* 0x727fffff0200780c */ /* 0x000fda0003f04070 */
[----:B-12---:R-:W-:Y:S05]  /*5670*/  @!P0 BRA `(.L_x_192) ;  /* 0x00000000000c8947 */ /* 0x006fea0003800000 */
[----:B------:R-:W-:-:S07]  /*5680*/  MOV R13, 0x56a0 ;  /* 0x000056a0000d7802 */ /* 0x000fce0000000f00 */
[----:B------:R-:W-:Y:S05]  /*5690*/  CALL.REL.NOINC `($__internal_0_$__cuda_sm20_sqrt_rn_f32_slowpath) ;  /* 0x0000001800d47944 */ /* 0x000fea0003c00000 */
[----:B------:R-:W-:Y:S05]  /*56a0*/  BRA `(.L_x_193) ;  /* 0x0000000000107947 */ /* 0x000fea0003800000 */
.L_x_192:
[----:B------:R-:W-:Y:S01]  /*56b0*/  FMUL.FTZ R5, R0, R3 ;  /* 0x0000000300057220 */ /* 0x000fe20000410000 */
[----:B------:R-:W-:-:S03]  /*56c0*/  FMUL.FTZ R3, R3, 0.5 ;  /* 0x3f00000003037820 */ /* 0x000fc60000410000 */
[----:B------:R-:W-:-:S04]  /*56d0*/  FFMA R0, -R5, R5, R0 ;  /* 0x0000000505007223 */ /* 0x000fc80000000100 */
[----:B------:R-:W-:-:S07]  /*56e0*/  FFMA R0, R0, R3, R5 ;  /* 0x0000000300007223 */ /* 0x000fce0000000005 */
.L_x_193:
[----:B------:R-:W-:Y:S05]  /*56f0*/  BSYNC.RECONVERGENT B0 ;  /* 0x0000000000007941 */ /* 0x000fea0003800200 */
.L_x_191:
[----:B------:R-:W-:Y:S05]  /*5700*/  @!P1 EXIT ;  /* 0x000000000000994d */ /* 0x000fea0003800000 */
[----:B------:R-:W0:Y:S01]  /*5710*/  LDC R6, c[0x0][0x3a0] ;  /* 0x0000e800ff067b82 */ /* 0x000e220000000800 */
[----:B------:R-:W1:Y:S01]  /*5720*/  F2F.F64.F32 R2, R0 ;  /* 0x0000000000027310 */ /* 0x000e620000201800 */
[----:B------:R-:W-:Y:S01]  /*5730*/  UMOV UR4, 0x9abcaf48 ;  /* 0x9abcaf4800047882 */ /* 0x000fe20000000000 */
[----:B------:R-:W-:Y:S01]  /*5740*/  UMOV UR5, 0x3e7ad7f2 ;  /* 0x3e7ad7f200057882 */ /* 0x000fe20000000000 */
[----:B------:R-:W-:Y:S01]  /*5750*/  MOV R13, RZ ;  /* 0x000000ff000d7202 */ /* 0x000fe20000000f00 */
[----:B-1----:R-:W-:Y:S01]  /*5760*/  DADD R2, R2, UR4 ;  /* 0x0000000402027e29 */ /* 0x002fe20008000000 */
[C---:B0-----:R-:W-:Y:S01]  /*5770*/  IADD3 R4, PT, PT, R6.reuse, -0x1, RZ ;  /* 0xffffffff06047810 */ /* 0x041fe20007ffe0ff */
[----:B------:R-:W-:-:S08]  /*5780*/  IMAD R14, R6, 0x3, R7 ;  /* 0x00000003060e7824 */ /* 0x000fd000078e0207 */
[----:B------:R0:W1:Y:S01]  /*5790*/  F2F.F32.F64 R3, R2 ;  /* 0x0000000200037310 */ /* 0x0000620000301000 */
[----:B------:R-:W-:Y:S02]  /*57a0*/  ISETP.GE.U32.AND P0, PT, R4, 0x7, PT ;  /* 0x000000070400780c */ /* 0x000fe40003f06070 */
[----:B------:R-:W-:-:S11]  /*57b0*/  LOP3.LUT R4, R6, 0x7, RZ, 0xc0, !PT ;  /* 0x0000000706047812 */ /* 0x000fd600078ec0ff */
[----:B0-----:R-:W-:Y:S05]  /*57c0*/  @!P0 BRA `(.L_x_194) ;  /* 0x0000000800648947 */ /* 0x001fea0003800000 */
[----:B------:R-:W0:Y:S01]  /*57d0*/  LDCU.64 UR8, c[0x0][0x390] ;  /* 0x00007200ff0877ac */ /* 0x000e220008000a00 */
[----:B------:R-:W-:Y:S02]  /*57e0*/  LOP3.LUT R13, R6, 0x7ffffff8, RZ, 0xc0, !PT ;  /* 0x7ffffff8060d7812 */ /* 0x000fe400078ec0ff */
[----:B------:R-:W-:Y:S01]  /*57f0*/  MOV R6, R14 ;  /* 0x0000000e00067202 */ /* 0x000fe20000000f00 */
[----:B------:R-:W2:Y:S01]  /*5800*/  LDCU.64 UR10, c[0x0][0x380] ;  /* 0x00007000ff0a77ac */ /* 0x000ea20008000a00 */
[----:B------:R-:W-:Y:S02]  /*5810*/  MOV R5, R8 ;  /* 0x0000000800057202 */ /* 0x000fe40000000f00 */
[----:B------:R-:W-:Y:S01]  /*5820*/  IADD3 R12, PT, PT, -R13, RZ, RZ ;  /* 0x000000ff0d0c7210 */ /* 0x000fe20007ffe1ff */
[----:B------:R-:W-:Y:S01]  /*5830*/  UMOV UR4, 0x10 ;  /* 0x0000001000047882 */ /* 0x000fe20000000000 */
[----:B------:R-:W-:Y:S02]  /*5840*/  UMOV UR5, 0x0 ;  /* 0x0000000000057882 */ /* 0x000fe40000000000 */
[----:B0-----:R-:W-:-:S02]  /*5850*/  UIMAD.WIDE.U32 UR6, UR8, 0x1, UR4 ;  /* 0x00000001080678a5 */ /* 0x001fc4000f8e0004 */
[----:B--2---:R-:W-:Y:S02]  /*5860*/  UIMAD.WIDE.U32 UR4, UR10, 0x1, UR4 ;  /* 0x000000010a0478a5 */ /* 0x004fe4000f8e0004 */
[----:B------:R-:W-:Y:S02]  /*5870*/  UIADD3 UR9, UPT, UPT, UR7, UR9, URZ ;  /* 0x0000000907097290 */ /* 0x000fe4000fffe0ff */
[----:B------:R-:W-:-:S12]  /*5880*/  UIADD3 UR11, UPT, UPT, UR5, UR11, URZ ;  /* 0x0000000b050b7290 */ /* 0x000fd8000fffe0ff */
.L_x_211:
[----:B------:R-:W-:Y:S02]  /*5890*/  MOV R16, UR6 ;  /* 0x0000000600107c02 */ /* 0x000fe40008000f00 */
[----:B------:R-:W-:Y:S02]  /*58a0*/  MOV R19, UR9 ;  /* 0x0000000900137c02 */ /* 0x000fe40008000f00 */
[----:B------:R-:W-:Y:S02]  /*58b0*/  MOV R18, R16 ;  /* 0x0000001000127202 */ /* 0x000fe40000000f00 */
[----:B------:R-:W-:-:S03]  /*58c0*/  MOV R17, UR7 ;  /* 0x0000000700117c02 */ /* 0x000fc60008000f00 */
[----:B------:R-:W-:-:S05]  /*58d0*/  IMAD.WIDE R18, R5, 0x4, R18 ;  /* 0x0000000405127825 */ /* 0x000fca00078e0212 */
[----:B------:R-:W2:Y:S01]  /*58e0*/  LDG.E R0, desc[UR14][R18.64+-0x10] ;  /* 0xfffff00e12007981 */ /* 0x000ea2000c1e1900 */
[----:B-1----:R-:W0:Y:S01]  /*58f0*/  MUFU.RCP R2, R3 ;  /* 0x0000000300027308 */ /* 0x002e220000001000 */
        /* <DEDUP_REMOVED lines=16> */
.L_x_196:
[----:B------:R-:W-:Y:S05]  /*5a00*/  BSYNC.RECONVERGENT B2 ;  /* 0x0000000000027941 */ /* 0x000fea0003800200 */
.L_x_195:
        /* <DEDUP_REMOVED lines=15> */
.L_x_198:
[----:B------:R-:W-:Y:S05]  /*5b00*/  BSYNC.RECONVERGENT B2 ;  /* 0x0000000000027941 */ /* 0x000fea0003800200 */
.L_x_197:
        /* <DEDUP_REMOVED lines=15> */
.L_x_200:
[----:B------:R-:W-:Y:S05]  /*5c00*/  BSYNC.RECONVERGENT B2 ;  /* 0x0000000000027941 */ /* 0x000fea0003800200 */
.L_x_199:
        /* <DEDUP_REMOVED lines=15> */
.L_x_202:
[----:B------:R-:W-:Y:S05]  /*5d00*/  BSYNC.RECONVERGENT B2 ;  /* 0x0000000000027941 */ /* 0x000fea0003800200 */
.L_x_201:
        /* <DEDUP_REMOVED lines=15> */
.L_x_204:
[----:B------:R-:W-:Y:S05]  /*5e00*/  BSYNC.RECONVERGENT B2 ;  /* 0x0000000000027941 */ /* 0x000fea0003800200 */
.L_x_203:
        /* <DEDUP_REMOVED lines=15> */
.L_x_206:
[----:B------:R-:W-:Y:S05]  /*5f00*/  BSYNC.RECONVERGENT B2 ;  /* 0x0000000000027941 */ /* 0x000fea0003800200 */
.L_x_205:
        /* <DEDUP_REMOVED lines=15> */
.L_x_208:
[----:B------:R-:W-:Y:S05]  /*6000*/  BSYNC.RECONVERGENT B2 ;  /* 0x0000000000027941 */ /* 0x000fea0003800200 */
.L_x_207:
        /* <DEDUP_REMOVED lines=14> */
.L_x_210:
[----:B------:R-:W-:Y:S05]  /*60f0*/  BSYNC.RECONVERGENT B2 ;  /* 0x0000000000027941 */ /* 0x000fea0003800200 */
.L_x_209:
[----:B------:R0:W-:Y:S01]  /*6100*/  STG.E desc[UR14][R16.64+0xc], R0 ;  /* 0x00000c0010007986 */ /* 0x0001e2000c10190e */
[----:B------:R-:W-:Y:S02]  /*6110*/  IADD3 R12, PT, PT, R12, 0x8, RZ ;  /* 0x000000080c0c7810 */ /* 0x000fe40007ffe0ff */
[----:B------:R-:W-:Y:S02]  /*6120*/  IADD3 R5, PT, PT, R5, 0x8, RZ ;  /* 0x0000000805057810 */ /* 0x000fe40007ffe0ff */
[----:B------:R-:W-:Y:S02]  /*6130*/  ISETP.NE.AND P0, PT, R12, RZ, PT ;  /* 0x000000ff0c00720c */ /* 0x000fe40003f05270 */
[----:B------:R-:W-:-:S11]  /*6140*/  IADD3 R6, PT, PT, R6, 0x8, RZ ;  /* 0x0000000806067810 */ /* 0x000fd60007ffe0ff */
[----:B0-----:R-:W-:Y:S05]  /*6150*/  @P0 BRA `(.L_x_211) ;  /* 0xfffffff400cc0947 */ /* 0x001fea000383ffff */
.L_x_194:
[----:B------:R-:W-:-:S13]  /*6160*/  ISETP.NE.AND P0, PT, R4, RZ, PT ;  /* 0x000000ff0400720c */ /* 0x000fda0003f05270 */
[----:B------:R-:W-:Y:S05]  /*6170*/  @!P0 BRA `(.L_x_212) ;  /* 0x0000000800348947 */ /* 0x000fea0003800000 */
[----:B------:R-:W0:Y:S01]  /*6180*/  LDCU UR4, c[0x0][0x3a0] ;  /* 0x00007400ff0477ac */ /* 0x000e220008000800 */
[----:B------:R-:W-:Y:S01]  /*6190*/  ISETP.GE.U32.AND P0, PT, R4, 0x4, PT ;  /* 0x000000040400780c */ /* 0x000fe20003f06070 */
[----:B0-----:R-:W-:-:S12]  /*61a0*/  ULOP3.LUT UR4, UR4, 0x3, URZ, 0xc0, !UPT ;  /* 0x0000000304047892 */ /* 0x001fd8000f8ec0ff */
[----:B------:R-:W-:Y:S05]  /*61b0*/  @!P0 BRA `(.L_x_213) ;  /* 0x0000000400188947 */ /* 0x000fea0003800000 */
[----:B------:R-:W0:Y:S01]  /*61c0*/  LDC.64 R16, c[0x0][0x390] ;  /* 0x0000e400ff107b82 */ /* 0x000e220000000a00 */
[----:B------:R-:W-:-:S05]  /*61d0*/  IADD3 R5, PT, PT, R8, R13, RZ ;  /* 0x0000000d08057210 */ /* 0x000fca0007ffe0ff */
[----:B0-----:R-:W-:-:S05]  /*61e0*/  IMAD.WIDE R16, R5, 0x4, R16 ;  /* 0x0000000405107825 */ /* 0x001fca00078e0210 */
[----:B------:R-:W2:Y:S01]  /*61f0*/  LDG.E R4, desc[UR14][R16.64] ;  /* 0x0000000e10047981 */ /* 0x000ea2000c1e1900 */
[----:B-1----:R-:W0:Y:S01]  /*6200*/  MUFU.RCP R0, R3 ;  /* 0x0000000300007308 */ /* 0x002e220000001000 */
[----:B------:R-:W-:Y:S01]  /*6210*/  BSSY.RECONVERGENT B2, `(.L_x_214) ;  /* 0x000000c000027945 */ /* 0x000fe20003800200 */
[----:B0-----:R-:W-:-:S04]  /*6220*/  FFMA R5, -R3, R0, 1 ;  /* 0x3f80000003057423 */ /* 0x001fc80000000100 */
[----:B------:R-:W-:Y:S02]  /*6230*/  FFMA R0, R0, R5, R0 ;  /* 0x0000000500007223 */ /* 0x000fe40000000000 */
[----:B--2---:R-:W0:Y:S02]  /*6240*/  FCHK P0, R4, R3 ;  /* 0x0000000304007302 */ /* 0x004e240000000000 */
[----:B------:R-:W-:-:S04]  /*6250*/  FFMA R2, R0, R4, RZ ;  /* 0x0000000400027223 */ /* 0x000fc800000000ff */
[----:B------:R-:W-:-:S04]  /*6260*/  FFMA R5, -R3, R2, R4 ;  /* 0x0000000203057223 */ /* 0x000fc80000000104 */
[----:B------:R-:W-:Y:S01]  /*6270*/  FFMA R9, R0, R5, R2 ;  /* 0x0000000500097223 */ /* 0x000fe20000000002 */
[----:B0-----:R-:W-:Y:S06]  /*6280*/  @!P0 BRA `(.L_x_215) ;  /* 0x0000000000108947 */ /* 0x001fec0003800000 */
[----:B------:R-:W-:Y:S02]  /*6290*/  MOV R0, R4 ;  /* 0x0000000400007202 */ /* 0x000fe40000000f00 */
[----:B------:R-:W-:-:S07]  /*62a0*/  MOV R2, 0x62c0 ;  /* 0x000062c000027802 */ /* 0x000fce0000000f00 */
[----:B------:R-:W-:Y:S05]  /*62b0*/  CALL.REL.NOINC `($__internal_1_$__cuda_sm3x_div_rn_noftz_f32_slowpath) ;  /* 0x0000001000287944 */ /* 0x000fea0003c00000 */
[----:B------:R-:W-:-:S07]  /*62c0*/  MOV R9, R0 ;  /* 0x0000000000097202 */ /* 0x000fce0000000f00 */
.L_x_215:
[----:B------:R-:W-:Y:S05]  /*62d0*/  BSYNC.RECONVERGENT B2 ;  /* 0x0000000000027941 */ /* 0x000fea0003800200 */
.L_x_214:
[----:B------:R-:W0:Y:S01]  /*62e0*/  LDC.64 R4, c[0x0][0x380] ;  /* 0x0000e000ff047b82 */ /* 0x000e220000000a00 */
[----:B------:R-:W-:-:S05]  /*62f0*/  IADD3 R11, PT, PT, R14, R13, RZ ;  /* 0x0000000d0e0b7210 */ /* 0x000fca0007ffe0ff */
        /* <DEDUP_REMOVED lines=16> */
.L_x_217:
[----:B------:R-:W-:Y:S05]  /*6400*/  BSYNC.RECONVERGENT B2 ;  /* 0x0000000000027941 */ /* 0x000fea0003800200 */
.L_x_216:
        /* <DEDUP_REMOVED lines=15> */
.L_x_219:
[----:B------:R-:W-:Y:S05]  /*6500*/  BSYNC.RECONVERGENT B2 ;  /* 0x0000000000027941 */ /* 0x000fea0003800200 */
.L_x_218:
        /* <DEDUP_REMOVED lines=14> */
.L_x_221:
[----:B------:R-:W-:Y:S05]  /*65f0*/  BSYNC.RECONVERGENT B2 ;  /* 0x0000000000027941 */ /* 0x000fea0003800200 */
.L_x_220:
[----:B------:R0:W-:Y:S01]  /*6600*/  STG.E desc[UR14][R4.64+0xc], R0 ;  /* 0x00000c0004007986 */ /* 0x0001e2000c10190e */
[----:B------:R-:W-:-:S07]  /*6610*/  IADD3 R13, PT, PT, R13, 0x4, RZ ;  /* 0x000000040d0d7810 */ /* 0x000fce0007ffe0ff */
.L_x_213:
[----:B------:R-:W-:-:S09]  /*6620*/  UISETP.NE.AND UP0, UPT, UR4, URZ, UPT ;  /* 0x000000ff0400728c */ /* 0x000fd2000bf05270 */
[----:B------:R-:W-:Y:S05]  /*6630*/  BRA.U !UP0, `(.L_x_212) ;  /* 0x0000000508047547 */ /* 0x000fea000b800000 */
[----:B------:R-:W-:-:S09]  /*6640*/  UISETP.NE.AND UP0, UPT, UR4, 0x1, UPT ;  /* 0x000000010400788c */ /* 0x000fd2000bf05270 */
[----:B------:R-:W-:Y:S05]  /*6650*/  BRA.U !UP0, `(.L_x_222) ;  /* 0x0000000108987547 */ /* 0x000fea000b800000 */
[----:B------:R-:W2:Y:S01]  /*6660*/  LDC.64 R16, c[0x0][0x390] ;  /* 0x0000e400ff107b82 */ /* 0x000ea20000000a00 */
[----:B0-----:R-:W-:-:S05]  /*6670*/  IADD3 R5, PT, PT, R8, R13, RZ ;  /* 0x0000000d08057210 */ /* 0x001fca0007ffe0ff */
[----:B--2---:R-:W-:-:S05]  /*6680*/  IMAD.WIDE R16, R5, 0x4, R16 ;  /* 0x0000000405107825 */ /* 0x004fca00078e0210 */
        /* <DEDUP_REMOVED lines=14> */
.L_x_224:
[----:B------:R-:W-:Y:S05]  /*6770*/  BSYNC.RECONVERGENT B2 ;  /* 0x0000000000027941 */ /* 0x000fea0003800200 */
.L_x_223:
        /* <DEDUP_REMOVED lines=17> */
.L_x_226:
[----:B------:R-:W-:Y:S05]  /*6890*/  BSYNC.RECONVERGENT B2 ;  /* 0x0000000000027941 */ /* 0x000fea0003800200 */
.L_x_225:
[----:B------:R2:W-:Y:S01]  /*68a0*/  STG.E desc[UR14][R4.64+0x4], R0 ;  /* 0x0000040004007986 */ /* 0x0005e2000c10190e */
[----:B------:R-:W-:-:S07]  /*68b0*/  IADD3 R13, PT, PT, R13, 0x2, RZ ;  /* 0x000000020d0d7810 */ /* 0x000fce0007ffe0ff */
.L_x_222:
[----:B------:R-:W3:Y:S02]  /*68c0*/  LDCU UR4, c[0x0][0x3a0] ;  /* 0x00007400ff0477ac */ /* 0x000ee40008000800 */
[----:B---3--:R-:W-:-:S04]  /*68d0*/  ULOP3.LUT UR4, UR4, 0x1, URZ, 0xc0, !UPT ;  /* 0x0000000104047892 */ /* 0x008fc8000f8ec0ff */
[----:B------:R-:W-:-:S09]  /*68e0*/  UISETP.NE.U32.AND UP0, UPT, UR4, 0x1, UPT ;  /* 0x000000010400788c */ /* 0x000fd2000bf05070 */
[----:B------:R-:W-:Y:S05]  /*68f0*/  BRA.U UP0, `(.L_x_212) ;  /* 0x0000000100547547 */ /* 0x000fea000b800000 */
[----:B0-2---:R-:W0:Y:S01]  /*6900*/  LDC.64 R4, c[0x0][0x390] ;  /* 0x0000e400ff047b82 */ /* 0x005e220000000a00 */
[----:B------:R-:W-:-:S05]  /*6910*/  IADD3 R9, PT, PT, R8, R13, RZ ;  /* 0x0000000d08097210 */ /* 0x000fca0007ffe0ff */
[----:B0-----:R-:W-:-:S06]  /*6920*/  IMAD.WIDE R4, R9, 0x4, R4 ;  /* 0x0000000409047825 */ /* 0x001fcc00078e0204 */
        /* <DEDUP_REMOVED lines=13> */
.L_x_228:
[----:B------:R-:W-:Y:S05]  /*6a00*/  BSYNC.RECONVERGENT B2 ;  /* 0x0000000000027941 */ /* 0x000fea0003800200 */
.L_x_227:
[----:B------:R-:W0:Y:S01]  /*6a10*/  LDC.64 R4, c[0x0][0x380] ;  /* 0x0000e000ff047b82 */ /* 0x000e220000000a00 */
[----:B------:R-:W-:-:S05]  /*6a20*/  IADD3 R13, PT, PT, R14, R13, RZ ;  /* 0x0000000d0e0d7210 */ /* 0x000fca0007ffe0ff */
[----:B0-----:R-:W-:-:S05]  /*6a30*/  IMAD.WIDE R4, R13, 0x4, R4 ;  /* 0x000000040d047825 */ /* 0x001fca00078e0204 */
[----:B------:R3:W-:Y:S02]  /*6a40*/  STG.E desc[UR14][R4.64], R0 ;  /* 0x0000000004007986 */ /* 0x0007e4000c10190e */
.L_x_212:
[C---:B------:R-:W-:Y:S01]  /*6a50*/  ISETP.GE.AND P0, PT, R10.reuse, 0x4, PT ;  /* 0x000000040a00780c */ /* 0x040fe20003f06270 */
[----:B------:R-:W-:Y:S01]  /*6a60*/  HFMA2 R6, -RZ, RZ, 0, 0 ;  /* 0x00000000ff067431 */ /* 0x000fe200000001ff */
[----:B------:R-:W-:-:S04]  /*6a70*/  VIMNMX R10, PT, PT, R10, 0x1, !PT ;  /* 0x000000010a0a7848 */ /* 0x000fc80007fe0100 */
[----:B0-23--:R-:W-:-:S07]  /*6a80*/  LOP3.LUT R4, R10, 0x3, RZ, 0xc0, !PT ;  /* 0x000000030a047812 */ /* 0x00dfce00078ec0ff */
[----:B------:R-:W-:Y:S05]  /*6a90*/  @!P0 BRA `(.L_x_229) ;  /* 0x0000000400548947 */ /* 0x000fea0003800000 */
[----:B------:R-:W0:Y:S01]  /*6aa0*/  LDC R9, c[0x0][0x3a0] ;  /* 0x0000e800ff097b82 */ /* 0x000e220000000800 */
[----:B------:R-:W2:Y:S01]  /*6ab0*/  LDCU.64 UR4, c[0x0][0x390] ;  /* 0x00007200ff0477ac */ /* 0x000ea20008000a00 */
[----:B------:R-:W-:Y:S01]  /*6ac0*/  LOP3.LUT R6, R10, 0x7ffffffc, RZ, 0xc0, !PT ;  /* 0x7ffffffc0a067812 */ /* 0x000fe200078ec0ff */
[----:B------:R-:W3:Y:S03]  /*6ad0*/  LDCU.64 UR6, c[0x0][0x380] ;  /* 0x00007000ff0677ac */ /* 0x000ee60008000a00 */
[----:B------:R-:W-:Y:S01]  /*6ae0*/  IADD3 R5, PT, PT, -R6, RZ, RZ ;  /* 0x000000ff06057210 */ /* 0x000fe20007ffe1ff */
[----:B--2---:R-:W-:Y:S02]  /*6af0*/  UIADD3 UR4, UP0, UPT, UR4, 0x8, URZ ;  /* 0x0000000804047890 */ /* 0x004fe4000ff1e0ff */
[----:B---3--:R-:W-:Y:S01]  /*6b00*/  UIADD3 UR6, UP1, UPT, UR6, 0x8, URZ ;  /* 0x0000000806067890 */ /* 0x008fe2000ff3e0ff */
[----:B0-----:R-:W-:Y:S01]  /*6b10*/  IMAD R14, R9, 0x7, R14 ;  /* 0x00000007090e7824 */ /* 0x001fe200078e020e */
[----:B------:R-:W-:Y:S01]  /*6b20*/  IADD3 R10, PT, PT, R8, R9, RZ ;  /* 0x00000009080a7210 */ /* 0x000fe20007ffe0ff */
[----:B------:R-:W-:-:S02]  /*6b30*/  UIADD3.X UR5, UPT, UPT, URZ, UR5, URZ, UP0, !UPT ;  /* 0x00000005ff057290 */ /* 0x000fc400087fe4ff */
[----:B------:R-:W-:-:S12]  /*6b40*/  UIADD3.X UR7, UPT, UPT, URZ, UR7, URZ, UP1, !UPT ;  /* 0x00000007ff077290 */ /* 0x000fd80008ffe4ff */
.L_x_238:
[----:B------:R-:W-:Y:S02]  /*6b50*/  MOV R16, UR4 ;  /* 0x0000000400107c02 */ /* 0x000fe40008000f00 */
[----:B------:R-:W-:-:S03]  /*6b60*/  MOV R17, UR5 ;  /* 0x0000000500117c02 */ /* 0x000fc60008000f00 */
[----:B------:R-:W-:-:S05]  /*6b70*/  IMAD.WIDE R16, R10, 0x4, R16 ;  /* 0x000000040a107825 */ /* 0x000fca00078e0210 */
[----:B------:R-:W2:Y:S01]  /*6b80*/  LDG.E R18, desc[UR14][R16.64+-0x8] ;  /* 0xfffff80e10127981 */ /* 0x000ea2000c1e1900 */
[----:B01----:R-:W0:Y:S01]  /*6b90*/  MUFU.RCP R0, R3 ;  /* 0x0000000300007308 */ /* 0x003e220000001000 */
[----:B------:R-:W-:Y:S01]  /*6ba0*/  MOV R12, UR6 ;  /* 0x00000006000c7c02 */ /* 0x000fe20008000f00 */
[----:B------:R-:W-:Y:S01]  /*6bb0*/  BSSY.RECONVERGENT B2, `(.L_x_230) ;  /* 0x0000010000027945 */ /* 0x000fe20003800200 */
[----:B------:R-:W-:Y:S02]  /*6bc0*/  MOV R13, UR7 ;  /* 0x00000007000d7c02 */ /* 0x000fe40008000f00 */
[----:B------:R-:W-:Y:S01]  /*6bd0*/  IADD3 R5, PT, PT, R5, 0x4, RZ ;  /* 0x0000000405057810 */ /* 0x000fe20007ffe0ff */
[----:B------:R-:W-:-:S03]  /*6be0*/  IMAD.WIDE R12, R14, 0x4, R12 ;  /* 0x000000040e0c7825 */ /* 0x000fc600078e020c */
[----:B------:R-:W-:Y:S01]  /*6bf0*/  ISETP.NE.AND P3, PT, R5, RZ, PT ;  /* 0x000000ff0500720c */ /* 0x000fe20003f65270 */
[----:B0-----:R-:W-:-:S04]  /*6c00*/  FFMA R9, -R3, R0, 1 ;  /* 0x3f80000003097423 */ /* 0x001fc80000000100 */
[----:B------:R-:W-:Y:S01]  /*6c10*/  FFMA R0, R0, R9, R0 ;  /* 0x0000000900007223 */ /* 0x000fe20000000000 */
[----:B--2---:R-:W0:Y:S03]  /*6c20*/  FCHK P0, R18, R3 ;  /* 0x0000000312007302 */ /* 0x004e260000000000 */
        /* <DEDUP_REMOVED lines=8> */
.L_x_231:
[----:B------:R-:W-:Y:S05]  /*6cb0*/  BSYNC.RECONVERGENT B2 ;  /* 0x0000000000027941 */ /* 0x000fea0003800200 */
.L_x_230:
        /* <DEDUP_REMOVED lines=15> */
.L_x_233:
[----:B------:R-:W-:Y:S05]  /*6db0*/  BSYNC.RECONVERGENT B2 ;  /* 0x0000000000027941 */ /* 0x000fea0003800200 */
.L_x_232:
        /* <DEDUP_REMOVED lines=15> */
.L_x_235:
[----:B------:R-:W-:Y:S05]  /*6eb0*/  BSYNC.RECONVERGENT B2 ;  /* 0x0000000000027941 */ /* 0x000fea0003800200 */
.L_x_234:
        /* <DEDUP_REMOVED lines=14> */
.L_x_237:
[----:B------:R-:W-:Y:S05]  /*6fa0*/  BSYNC.RECONVERGENT B2 ;  /* 0x0000000000027941 */ /* 0x000fea0003800200 */
.L_x_236:
[----:B------:R0:W-:Y:S01]  /*6fb0*/  STG.E desc[UR14][R12.64+0x4], R0 ;  /* 0x000004000c007986 */ /* 0x0001e2000c10190e */
[----:B------:R-:W-:Y:S02]  /*6fc0*/  IADD3 R10, PT, PT, R10, 0x4, RZ ;  /* 0x000000040a0a7810 */ /* 0x000fe40007ffe0ff */
[----:B------:R-:W-:Y:S01]  /*6fd0*/  IADD3 R14, PT, PT, R14, 0x4, RZ ;  /* 0x000000040e0e7810 */ /* 0x000fe20007ffe0ff */
[----:B------:R-:W-:Y:S06]  /*6fe0*/  @P3 BRA `(.L_x_238) ;  /* 0xfffffff800d83947 */ /* 0x000fec000383ffff */
.L_x_229:
[----:B------:R-:W-:-:S13]  /*6ff0*/  ISETP.NE.AND P0, PT, R4, RZ, PT ;  /* 0x000000ff0400720c */ /* 0x000fda0003f05270 */
[----:B------:R-:W-:Y:S05]  /*7000*/  @!P0 EXIT ;  /* 0x000000000000894d */ /* 0x000fea0003800000 */
[----:B------:R-:W2:Y:S01]  /*7010*/  LDC R9, c[0x0][0x3a0] ;  /* 0x0000e800ff097b82 */ /* 0x000ea20000000800 */
[----:B------:R-:W-:Y:S02]  /*7020*/  IADD3 R7, PT, PT, R7, R6, RZ ;  /* 0x0000000607077210 */ /* 0x000fe40007ffe0ff */
[----:B------:R-:W-:-:S05]  /*7030*/  IADD3 R4, PT, PT, -R4, RZ, RZ ;  /* 0x000000ff04047210 */ /* 0x000fca0007ffe1ff */
[----:B0-----:R-:W0:Y:S08]  /*7040*/  LDC.64 R12, c[0x0][0x390] ;  /* 0x0000e400ff0c7b82 */ /* 0x001e300000000a00 */
[----:B------:R-:W3:Y:S01]  /*7050*/  LDC.64 R14, c[0x0][0x380] ;  /* 0x0000e000ff0e7b82 */ /* 0x000ee20000000a00 */
[----:B--2---:R-:W-:Y:S01]  /*7060*/  IADD3 R5, PT, PT, R8, R9, R6 ;  /* 0x0000000908057210 */ /* 0x004fe20007ffe006 */
[----:B------:R-:W-:-:S07]  /*7070*/  IMAD R7, R9, 0xa, R7 ;  /* 0x0000000a09077824 */ /* 0x000fce00078e0207 */
.L_x_241:
[----:B0-----:R-:W-:-:S06]  /*7080*/  IMAD.WIDE R8, R5, 0x4, R12 ;  /* 0x0000000405087825 */ /* 0x001fcc00078e020c */
[----:B--2---:R-:W2:Y:S01]  /*7090*/  LDG.E R8, desc[UR14][R8.64] ;  /* 0x0000000e08087981 */ /* 0x004ea2000c1e1900 */
[----:B-1----:R-:W0:Y:S01]  /*70a0*/  MUFU.RCP R0, R3 ;  /* 0x0000000300007308 */ /* 0x002e220000001000 */
[----:B------:R-:W-:Y:S01]  /*70b0*/  IADD3 R4, PT, PT, R4, 0x1, RZ ;  /* 0x0000000104047810 */ /* 0x000fe20007ffe0ff */
[----:B------:R-:W-:Y:S01]  /*70c0*/  BSSY.RECONVERGENT B2, `(.L_x_239) ;  /* 0x000000d000027945 */ /* 0x000fe20003800200 */
[----:B---3--:R-:W-:Y:S02]  /*70d0*/  IMAD.WIDE R16, R7, 0x4, R14 ;  /* 0x0000000407107825 */ /* 0x008fe400078e020e */
[----:B------:R-:W-:Y:S02]  /*70e0*/  ISETP.NE.AND P3, PT, R4, RZ, PT ;  /* 0x000000ff0400720c */ /* 0x000fe40003f65270 */
        /* <DEDUP_REMOVED lines=10> */
.L_x_240:
[----:B------:R-:W-:Y:S05]  /*7190*/  BSYNC.RECONVERGENT B2 ;  /* 0x0000000000027941 */ /* 0x000fea0003800200 */
.L_x_239:
[----:B------:R2:W-:Y:S01]  /*71a0*/  STG.E desc[UR14][R16.64], R0 ;  /* 0x0000000010007986 */ /* 0x0005e2000c10190e */
[----:B------:R-:W-:Y:S02]  /*71b0*/  IADD3 R7, PT, PT, R7, 0x1, RZ ;  /* 0x0000000107077810 */ /* 0x000fe40007ffe0ff */
[----:B------:R-:W-:Y:S01]  /*71c0*/  IADD3 R5, PT, PT, R5, 0x1, RZ ;  /* 0x0000000105057810 */ /* 0x000fe20007ffe0ff */
[----:B------:R-:W-:Y:S06]  /*71d0*/  @P3 BRA `(.L_x_241) ;  /* 0xfffffffc00a83947 */ /* 0x000fec000383ffff */
[----:B------:R-:W-:Y:S05]  /*71e0*/  EXIT ;  /* 0x000000000000794d */ /* 0x000fea0003800000 */
        .weak           $__internal_0_$__cuda_sm20_sqrt_rn_f32_slowpath
        .type           $__internal_0_$__cuda_sm20_sqrt_rn_f32_slowpath,@function
        .size           $__internal_0_$__cuda_sm20_sqrt_rn_f32_slowpath,($__internal_1_$__cuda_sm3x_div_rn_noftz_f32_slowpath - $__internal_0_$__cuda_sm20_sqrt_rn_f32_slowpath)
$__internal_0_$__cuda_sm20_sqrt_rn_f32_slowpath:
[----:B------:R-:W-:-:S13]  /*71f0*/  LOP3.LUT P0, RZ, R0, 0x7fffffff, RZ, 0xc0, !PT ;  /* 0x7fffffff00ff7812 */ /* 0x000fda000780c0ff */
[----:B------:R-:W-:Y:S01]  /*7200*/  @!P0 MOV R2, R0 ;  /* 0x0000000000028202 */ /* 0x000fe20000000f00 */
[----:B------:R-:W-:Y:S06]  /*7210*/  @!P0 BRA `(.L_x_242) ;  /* 0x0000000000408947 */ /* 0x000fec0003800000 */
[----:B------:R-:W-:-:S13]  /*7220*/  FSETP.GEU.FTZ.AND P0, PT, R0, RZ, PT ;  /* 0x000000ff0000720b */ /* 0x000fda0003f1e000 */
[----:B------:R-:W-:Y:S01]  /*7230*/  @!P0 MOV R2, 0x7fffffff ;  /* 0x7fffffff00028802 */ /* 0x000fe20000000f00 */
[----:B------:R-:W-:Y:S06]  /*7240*/  @!P0 BRA `(.L_x_242) ;  /* 0x0000000000348947 */ /* 0x000fec0003800000 */
[----:B------:R-:W-:-:S13]  /*7250*/  FSETP.GTU.FTZ.AND P0, PT, |R0|, +INF , PT ;  /* 0x7f8000000000780b */ /* 0x000fda0003f1c200 */
[----:B------:R-:W-:Y:S01]  /*7260*/  @P0 FADD.FTZ R2, R0, 1 ;  /* 0x3f80000000020421 */ /* 0x000fe20000010000 */
[----:B------:R-:W-:Y:S06]  /*7270*/  @P0 BRA `(.L_x_242) ;  /* 0x0000000000280947 */ /* 0x000fec0003800000 */
[----:B------:R-:W-:-:S13]  /*7280*/  FSETP.NEU.FTZ.AND P0, PT, |R0|, +INF , PT ;  /* 0x7f8000000000780b */ /* 0x000fda0003f1d200 */
[----:B------:R-:W-:-:S04]  /*7290*/  @P0 FFMA R3, R0, 1.84467440737095516160e+19, RZ ;  /* 0x5f80000000030823 */ /* 0x000fc800000000ff */
[----:B------:R-:W0:Y:S02]  /*72a0*/  @P0 MUFU.RSQ R2, R3 ;  /* 0x0000000300020308 */ /* 0x000e240000001400 */
[----:B0-----:R-:W-:Y:S01]  /*72b0*/  @P0 FMUL.FTZ R12, R3, R2 ;  /* 0x00000002030c0220 */ /* 0x001fe20000410000 */
[----:B------:R-:W-:Y:S01]  /*72c0*/  @P0 FMUL.FTZ R11, R2, 0.5 ;  /* 0x3f000000020b0820 */ /* 0x000fe20000410000 */
[----:B------:R-:W-:Y:S02]  /*72d0*/  @!P0 MOV R2, R0 ;  /* 0x0000000000028202 */ /* 0x000fe40000000f00 */
[----:B------:R-:W-:-:S04]  /*72e0*/  @P0 FADD.FTZ R9, -R12, -RZ ;  /* 0x800000ff0c090221 */ /* 0x000fc80000010100 */
[----:B------:R-:W-:-:S04]  /*72f0*/  @P0 FFMA R9, R12, R9, R3 ;  /* 0x000000090c090223 */ /* 0x000fc80000000003 */
[----:B------:R-:W-:-:S04]  /*7300*/  @P0 FFMA R9, R9, R11, R12 ;  /* 0x0000000b09090223 */ /* 0x000fc8000000000c */
[----:B------:R-:W-:-:S07]  /*7310*/  @P0 FMUL.FTZ R2, R9, 2.3283064365386962891e-10 ;  /* 0x2f80000009020820 */ /* 0x000fce0000410000 */
.L_x_242:
[----:B------:R-:W-:Y:S01]  /*7320*/  HFMA2 R3, -RZ, RZ, 0, 0 ;  /* 0x00000000ff037431 */ /* 0x000fe200000001ff */
[----:B------:R-:W-:Y:S02]  /*7330*/  MOV R0, R2 ;  /* 0x0000000200007202 */ /* 0x000fe40000000f00 */
[----:B------:R-:W-:-:S04]  /*7340*/  MOV R2, R13 ;  /* 0x0000000d00027202 */ /* 0x000fc80000000f00 */
[----:B------:R-:W-:Y:S05]  /*7350*/  RET.REL.NODEC R2 `(_Z8func3_cuPfS_S_iiiii) ;  /* 0xffffff8c02287950 */ /* 0x000fea0003c3ffff */
        .weak           $__internal_1_$__cuda_sm3x_div_rn_noftz_f32_slowpath
        .type           $__internal_1_$__cuda_sm3x_div_rn_noftz_f32_slowpath,@function
        .size           $__internal_1_$__cuda_sm3x_div_rn_noftz_f32_slowpath,(.L_x_326 - $__internal_1_$__cuda_sm3x_div_rn_noftz_f32_slowpath)
$__internal_1_$__cuda_sm3x_div_rn_noftz_f32_slowpath:
[----:B------:R-:W-:Y:S01]  /*7360*/  SHF.R.U32.HI R11, RZ, 0x17, R3 ;  /* 0x00000017ff0b7819 */ /* 0x000fe20000011603 */
[----:B------:R-:W-:Y:S01]  /*7370*/  BSSY.RECONVERGENT B0, `(.L_x_243) ;  /* 0x0000063000007945 */ /* 0x000fe20003800200 */
[----:B------:R-:W-:Y:S02]  /*7380*/  SHF.R.U32.HI R22, RZ, 0x17, R0 ;  /* 0x00000017ff167819 */ /* 0x000fe40000011600 */
[----:B------:R-:W-:Y:S02]  /*7390*/  LOP3.LUT R11, R11, 0xff, RZ, 0xc0, !PT ;  /* 0x000000ff0b0b7812 */ /* 0x000fe400078ec0ff */
[----:B------:R-:W-:Y:S02]  /*73a0*/  LOP3.LUT R22, R22, 0xff, RZ, 0xc0, !PT ;  /* 0x000000ff16167812 */ /* 0x000fe400078ec0ff */
[----:B------:R-:W-:Y:S02]  /*73b0*/  IADD3 R23, PT, PT, R11, -0x1, RZ ;  /* 0xffffffff0b177810 */ /* 0x000fe40007ffe0ff */
[----:B------:R-:W-:-:S02]  /*73c0*/  IADD3 R24, PT, PT, R22, -0x1, RZ ;  /* 0xffffffff16187810 */ /* 0x000fc40007ffe0ff */
[----:B------:R-:W-:Y:S02]  /*73d0*/  ISETP.GT.U32.AND P0, PT, R23, 0xfd, PT ;  /* 0x000000fd1700780c */ /* 0x000fe40003f04070 */
[----:B------:R-:W-:Y:S02]  /*73e0*/  MOV R27, R3 ;  /* 0x00000003001b7202 */ /* 0x000fe40000000f00 */
[----:B------:R-:W-:-:S13]  /*73f0*/  ISETP.GT.U32.OR P0, PT, R24, 0xfd, P0 ;  /* 0x000000fd1800780c */ /* 0x000fda0000704470 */
[----:B------:R-:W-:Y:S01]  /*7400*/  @!P0 MOV R9, RZ ;  /* 0x000000ff00098202 */ /* 0x000fe20000000f00 */
[----:B------:R-:W-:Y:S06]  /*7410*/  @!P0 BRA `(.L_x_244) ;  /* 0x00000000005c8947 */ /* 0x000fec0003800000 */
[----:B------:R-:W-:Y:S02]  /*7420*/  FSETP.GTU.FTZ.AND P0, PT, |R0|, +INF , PT ;  /* 0x7f8000000000780b */ /* 0x000fe40003f1c200 */
[----:B------:R-:W-:-:S04]  /*7430*/  FSETP.GTU.FTZ.AND P1, PT, |R3|, +INF , PT ;  /* 0x7f8000000300780b */ /* 0x000fc80003f3c200 */
[----:B------:R-:W-:-:S13]  /*7440*/  PLOP3.LUT P0, PT, P0, P1, PT, 0xf8, 0x8f ;  /* 0x00000000008f781c */ /* 0x000fda0000703f70 */
[----:B------:R-:W-:Y:S05]  /*7450*/  @P0 BRA `(.L_x_245) ;  /* 0x00000004004c0947 */ /* 0x000fea0003800000 */
[----:B------:R-:W-:-:S13]  /*7460*/  LOP3.LUT P0, RZ, R27, 0x7fffffff, R0, 0xc8, !PT ;  /* 0x7fffffff1bff7812 */ /* 0x000fda000780c800 */
[----:B------:R-:W-:Y:S05]  /*7470*/  @!P0 BRA `(.L_x_246) ;  /* 0x00000004003c8947 */ /* 0x000fea0003800000 */
[C---:B------:R-:W-:Y:S02]  /*7480*/  FSETP.NEU.FTZ.AND P1, PT, |R0|.reuse, +INF , PT ;  /* 0x7f8000000000780b */ /* 0x040fe40003f3d200 */
[----:B------:R-:W-:Y:S02]  /*7490*/  FSETP.NEU.FTZ.AND P0, PT, |R3|, +INF , PT ;  /* 0x7f8000000300780b */ /* 0x000fe40003f1d200 */
[----:B------:R-:W-:-:S11]  /*74a0*/  FSETP.NEU.FTZ.AND P4, PT, |R0|, +INF , PT ;  /* 0x7f8000000000780b */ /* 0x000fd60003f9d200 */
[----:B------:R-:W-:Y:S05]  /*74b0*/  @!P0 BRA !P1, `(.L_x_246) ;  /* 0x00000004002c8947 */ /* 0x000fea0004800000 */
[----:B------:R-:W-:-:S04]  /*74c0*/  LOP3.LUT P1, RZ, R0, 0x7fffffff, RZ, 0xc0, !PT ;  /* 0x7fffffff00ff7812 */ /* 0x000fc8000782c0ff */
[----:B------:R-:W-:-:S13]  /*74d0*/  PLOP3.LUT P1, PT, P0, P1, PT, 0x2f, 0xf2 ;  /* 0x0000000000f2781c */ /* 0x000fda0000722577 */
[----:B------:R-:W-:Y:S05]  /*74e0*/  @P1 BRA `(.L_x_247) ;  /* 0x0000000400181947 */ /* 0x000fea0003800000 */
[----:B------:R-:W-:-:S04]  /*74f0*/  LOP3.LUT P0, RZ, R27, 0x7fffffff, RZ, 0xc0, !PT ;  /* 0x7fffffff1bff7812 */ /* 0x000fc8000780c0ff */
[----:B------:R-:W-:-:S13]  /*7500*/  PLOP3.LUT P0, PT, P4, P0, PT, 0x2f, 0xf2 ;  /* 0x0000000000f2781c */ /* 0x000fda0002700577 */
[----:B------:R-:W-:Y:S05]  /*7510*/  @P0 BRA `(.L_x_248) ;  /* 0x0000000400000947 */ /* 0x000fea0003800000 */
[----:B------:R-:W-:Y:S02]  /*7520*/  ISETP.GE.AND P0, PT, R24, RZ, PT ;  /* 0x000000ff1800720c */ /* 0x000fe40003f06270 */
[----:B------:R-:W-:-:S11]  /*7530*/  ISETP.GE.AND P1, PT, R23, RZ, PT ;  /* 0x000000ff1700720c */ /* 0x000fd60003f26270 */
[----:B------:R-:W-:Y:S01]  /*7540*/  @P0 MOV R9, RZ ;  /* 0x000000ff00090202 */ /* 0x000fe20000000f00 */
[----:B------:R-:W-:Y:S01]  /*7550*/  @!P0 FFMA R0, R0, 1.84467440737095516160e+19, RZ ;  /* 0x5f80000000008823 */ /* 0x000fe200000000ff */
[----:B------:R-:W-:Y:S01]  /*7560*/  @!P0 MOV R9, 0xffffffc0 ;  /* 0xffffffc000098802 */ /* 0x000fe20000000f00 */
[----:B------:R-:W-:-:S03]  /*7570*/  @!P1 FFMA R27, R3, 1.84467440737095516160e+19, RZ ;  /* 0x5f800000031b9823 */ /* 0x000fc600000000ff */
[----:B------:R-:W-:-:S07]  /*7580*/  @!P1 IADD3 R9, PT, PT, R9, 0x40, RZ ;  /* 0x0000004009099810 */ /* 0x000fce0007ffe0ff */
.L_x_244:
[----:B------:R-:W-:Y:S01]  /*7590*/  LEA R24, R11, 0xc0800000, 0x17 ;  /* 0xc08000000b187811 */ /* 0x000fe200078eb8ff */
[----:B------:R-:W-:Y:S01]  /*75a0*/  BSSY.RECONVERGENT B1, `(.L_x_249) ;  /* 0x0000036000017945 */ /* 0x000fe20003800200 */
[----:B------:R-:W-:Y:S02]  /*75b0*/  IADD3 R22, PT, PT, R22, -0x7f, RZ ;  /* 0xffffff8116167810 */ /* 0x000fe40007ffe0ff */
[----:B------:R-:W-:-:S03]  /*75c0*/  IADD3 R24, PT, PT, -R24, R27, RZ ;  /* 0x0000001b18187210 */ /* 0x000fc60007ffe1ff */
[----:B------:R-:W-:Y:S01]  /*75d0*/  IMAD R0, R22, -0x800000, R0 ;  /* 0xff80000016007824 */ /* 0x000fe200078e0200 */
[----:B------:R-:W0:Y:S01]  /*75e0*/  MUFU.RCP R23, R24 ;  /* 0x0000001800177308 */ /* 0x000e220000001000 */
[----:B------:R-:W-:Y:S01]  /*75f0*/  FADD.FTZ R27, -R24, -RZ ;  /* 0x800000ff181b7221 */ /* 0x000fe20000010100 */
[----:B------:R-:W-:-:S04]  /*7600*/  IADD3 R22, PT, PT, R22, 0x7f, -R11 ;  /* 0x0000007f16167810 */ /* 0x000fc80007ffe80b */
[----:B------:R-:W-:Y:S01]  /*7610*/  IADD3 R9, PT, PT, R22, R9, RZ ;  /* 0x0000000916097210 */ /* 0x000fe20007ffe0ff */
[----:B0-----:R-:W-:-:S04]  /*7620*/  FFMA R30, R23, R27, 1 ;  /* 0x3f800000171e7423 */ /* 0x001fc8000000001b */
[----:B------:R-:W-:-:S04]  /*7630*/  FFMA R23, R23, R30, R23 ;  /* 0x0000001e17177223 */ /* 0x000fc80000000017 */
[----:B------:R-:W-:-:S04]  /*7640*/  FFMA R22, R0, R23, RZ ;  /* 0x0000001700167223 */ /* 0x000fc800000000ff */
[----:B------:R-:W-:-:S04]  /*7650*/  FFMA R11, R27, R22, R0 ;  /* 0x000000161b0b7223 */ /* 0x000fc80000000000 */
[----:B------:R-:W-:-:S04]  /*7660*/  FFMA R22, R23, R11, R22 ;  /* 0x0000000b17167223 */ /* 0x000fc80000000016 */
[----:B------:R-:W-:-:S04]  /*7670*/  FFMA R27, R27, R22, R0 ;  /* 0x000000161b1b7223 */ /* 0x000fc80000000000 */
[----:B------:R-:W-:-:S05]  /*7680*/  FFMA R0, R23, R27, R22 ;  /* 0x0000001b17007223 */ /* 0x000fca0000000016 */
[----:B------:R-:W-:-:S04]  /*7690*/  SHF.R.U32.HI R11, RZ, 0x17, R0 ;  /* 0x00000017ff0b7819 */ /* 0x000fc80000011600 */
[----:B------:R-:W-:-:S04]  /*76a0*/  LOP3.LUT R24, R11, 0xff, RZ, 0xc0, !PT ;  /* 0x000000ff0b187812 */ /* 0x000fc800078ec0ff */
[----:B------:R-:W-:-:S04]  /*76b0*/  IADD3 R11, PT, PT, R24, R9, RZ ;  /* 0x00000009180b7210 */ /* 0x000fc80007ffe0ff */
[----:B------:R-:W-:-:S04]  /*76c0*/  IADD3 R24, PT, PT, R11, -0x1, RZ ;  /* 0xffffffff0b187810 */ /* 0x000fc80007ffe0ff */
[----:B------:R-:W-:-:S13]  /*76d0*/  ISETP.GE.U32.AND P0, PT, R24, 0xfe, PT ;  /* 0x000000fe1800780c */ /* 0x000fda0003f06070 */
[----:B------:R-:W-:Y:S05]  /*76e0*/  @!P0 BRA `(.L_x_250) ;  /* 0x0000000000808947 */ /* 0x000fea0003800000 */
[----:B------:R-:W-:-:S13]  /*76f0*/  ISETP.GT.AND P0, PT, R11, 0xfe, PT ;  /* 0x000000fe0b00780c */ /* 0x000fda0003f04270 */
[----:B------:R-:W-:Y:S05]  /*7700*/  @P0 BRA `(.L_x_251) ;  /* 0x00000000006c0947 */ /* 0x000fea0003800000 */
[----:B------:R-:W-:-:S13]  /*7710*/  ISETP.GE.AND P0, PT, R11, 0x1, PT ;  /* 0x000000010b00780c */ /* 0x000fda0003f06270 */
[----:B------:R-:W-:Y:S05]  /*7720*/  @P0 BRA `(.L_x_252) ;  /* 0x0000000000740947 */ /* 0x000fea0003800000 */
[----:B------:R-:W-:Y:S02]  /*7730*/  ISETP.GE.AND P0, PT, R11, -0x18, PT ;  /* 0xffffffe80b00780c */ /* 0x000fe40003f06270 */
[----:B------:R-:W-:-:S11]  /*7740*/  LOP3.LUT R0, R0, 0x80000000, RZ, 0xc0, !PT ;  /* 0x8000000000007812 */ /* 0x000fd600078ec0ff */
[----:B------:R-:W-:Y:S05]  /*7750*/  @!P0 BRA `(.L_x_252) ;  /* 0x0000000000688947 */ /* 0x000fea0003800000 */
[CCC-:B------:R-:W-:Y:S01]  /*7760*/  FFMA.RP R9, R23.reuse, R27.reuse, R22.reuse ;  /* 0x0000001b17097223 */ /* 0x1c0fe20000008016 */
[CCC-:B------:R-:W-:Y:S01]  /*7770*/  FFMA.RM R24, R23.reuse, R27.reuse, R22.reuse ;  /* 0x0000001b17187223 */ /* 0x1c0fe20000004016 */
[----:B------:R-:W-:Y:S01]  /*7780*/  FFMA.RZ R22, R23, R27, R22 ;  /* 0x0000001b17167223 */ /* 0x000fe2000000c016 */
[C---:B------:R-:W-:Y:S02]  /*7790*/  ISETP.NE.AND P1, PT, R11.reuse, RZ, PT ;  /* 0x000000ff0b00720c */ /* 0x040fe40003f25270 */
[----:B------:R-:W-:Y:S02]  /*77a0*/  ISETP.NE.AND P2, PT, R11, RZ, PT ;  /* 0x000000ff0b00720c */ /* 0x000fe40003f45270 */
[----:B------:R-:W-:Y:S02]  /*77b0*/  LOP3.LUT R22, R22, 0x7fffff, RZ, 0xc0, !PT ;  /* 0x007fffff16167812 */ /* 0x000fe400078ec0ff */
[----:B------:R-:W-:Y:S02]  /*77c0*/  FSETP.NEU.FTZ.AND P0, PT, R9, R24, PT ;  /* 0x000000180900720b */ /* 0x000fe40003f1d000 */
[----:B------:R-:W-:-:S02]  /*77d0*/  IADD3 R9, PT, PT, R11, 0x20, RZ ;  /* 0x000000200b097810 */ /* 0x000fc40007ffe0ff */
[----:B------:R-:W-:Y:S02]  /*77e0*/  LOP3.LUT R22, R22, 0x800000, RZ, 0xfc, !PT ;  /* 0x0080000016167812 */ /* 0x000fe400078efcff */
[----:B------:R-:W-:Y:S02]  /*77f0*/  IADD3 R11, PT, PT, -R11, RZ, RZ ;  /* 0x000000ff0b0b7210 */ /* 0x000fe40007ffe1ff */
[----:B------:R-:W-:Y:S02]  /*7800*/  SHF.L.U32 R9, R22, R9, RZ ;  /* 0x0000000916097219 */ /* 0x000fe400000006ff */
[----:B------:R-:W-:Y:S02]  /*7810*/  SEL R11, R11, RZ, P1 ;  /* 0x000000ff0b0b7207 */ /* 0x000fe40000800000 */
[----:B------:R-:W-:Y:S02]  /*7820*/  ISETP.NE.AND P2, PT, R9, RZ, P2 ;  /* 0x000000ff0900720c */ /* 0x000fe40001745270 */
[----:B------:R-:W-:-:S02]  /*7830*/  SHF.R.U32.HI R22, RZ, R11, R22 ;  /* 0x0000000bff167219 */ /* 0x000fc40000011616 */
[----:B------:R-:W-:Y:S02]  /*7840*/  PLOP3.LUT P0, PT, P0, P2, PT, 0xf8, 0x8f ;  /* 0x00000000008f781c */ /* 0x000fe40000705f70 */
[----:B------:R-:W-:Y:S02]  /*7850*/  SHF.R.U32.HI R11, RZ, 0x1, R22 ;  /* 0x00000001ff0b7819 */ /* 0x000fe40000011616 */
[----:B------:R-:W-:-:S04]  /*7860*/  SEL R24, RZ, 0x1, !P0 ;  /* 0x00000001ff187807 */ /* 0x000fc80004000000 */
[----:B------:R-:W-:-:S04]  /*7870*/  LOP3.LUT R9, R24, 0x1, R11, 0xf8, !PT ;  /* 0x0000000118097812 */ /* 0x000fc800078ef80b */
[----:B------:R-:W-:-:S04]  /*7880*/  LOP3.LUT R22, R9, R22, RZ, 0xc0, !PT ;  /* 0x0000001609167212 */ /* 0x000fc800078ec0ff */
[----:B------:R-:W-:-:S04]  /*7890*/  IADD3 R11, PT, PT, R11, R22, RZ ;  /* 0x000000160b0b7210 */ /* 0x000fc80007ffe0ff */
[----:B------:R-:W-:Y:S01]  /*78a0*/  LOP3.LUT R0, R11, R0, RZ, 0xfc, !PT ;  /* 0x000000000b007212 */ /* 0x000fe200078efcff */
[----:B------:R-:W-:Y:S06]  /*78b0*/  BRA `(.L_x_252) ;  /* 0x0000000000107947 */ /* 0x000fec0003800000 */
.L_x_251:
[----:B------:R-:W-:-:S04]  /*78c0*/  LOP3.LUT R0, R0, 0x80000000, RZ, 0xc0, !PT ;  /* 0x8000000000007812 */ /* 0x000fc800078ec0ff */
[----:B------:R-:W-:Y:S01]  /*78d0*/  LOP3.LUT R0, R0, 0x7f800000, RZ, 0xfc, !PT ;  /* 0x7f80000000007812 */ /* 0x000fe200078efcff */
[----:B------:R-:W-:Y:S06]  /*78e0*/  BRA `(.L_x_252) ;  /* 0x0000000000047947 */ /* 0x000fec0003800000 */
.L_x_250:
[----:B------:R-:W-:-:S07]  /*78f0*/  LEA R0, R9, R0, 0x17 ;  /* 0x0000000009007211 */ /* 0x000fce00078eb8ff */
.L_x_252:
[----:B------:R-:W-:Y:S05]  /*7900*/  BSYNC.RECONVERGENT B1 ;  /* 0x0000000000017941 */ /* 0x000fea0003800200 */
.L_x_249:
[----:B------:R-:W-:Y:S05]  /*7910*/  BRA `(.L_x_253) ;  /* 0x0000000000207947 */ /* 0x000fea0003800000 */
.L_x_248:
[----:B------:R-:W-:-:S04]  /*7920*/  LOP3.LUT R0, R27, 0x80000000, R0, 0x48, !PT ;  /* 0x800000001b007812 */ /* 0x000fc800078e4800 */
[----:B------:R-:W-:Y:S01]  /*7930*/  LOP3.LUT R0, R0, 0x7f800000, RZ, 0xfc, !PT ;  /* 0x7f80000000007812 */ /* 0x000fe200078efcff */
[----:B------:R-:W-:Y:S06]  /*7940*/  BRA `(.L_x_253) ;  /* 0x0000000000147947 */ /* 0x000fec0003800000 */
.L_x_247:
[----:B------:R-:W-:Y:S01]  /*7950*/  LOP3.LUT R0, R27, 0x80000000, R0, 0x48, !PT ;  /* 0x800000001b007812 */ /* 0x000fe200078e4800 */
[----:B------:R-:W-:Y:S06]  /*7960*/  BRA `(.L_x_253) ;  /* 0x00000000000c7947 */ /* 0x000fec0003800000 */
.L_x_246:
[----:B------:R-:W0:Y:S01]  /*7970*/  MUFU.RSQ R0, -QNAN ;  /* 0xffc0000000007908 */ /* 0x000e220000001400 */
[----:B------:R-:W-:Y:S05]  /*7980*/  BRA `(.L_x_253) ;  /* 0x0000000000047947 */ /* 0x000fea0003800000 */
.L_x_245:
[----:B------:R-:W-:-:S07]  /*7990*/  FADD.FTZ R0, R0, R3 ;  /* 0x0000000300007221 */ /* 0x000fce0000010000 */
.L_x_253:
[----:B------:R-:W-:Y:S05]  /*79a0*/  BSYNC.RECONVERGENT B0 ;  /* 0x0000000000007941 */ /* 0x000fea0003800200 */
.L_x_243:
[----:B------:R-:W-:Y:S01]  /*79b0*/  HFMA2 R23, -RZ, RZ, 0, 0 ;  /* 0x00000000ff177431 */ /* 0x000fe200000001ff */
[----:B------:R-:W-:-:S04]  /*79c0*/  MOV R22, R2 ;  /* 0x0000000200167202 */ /* 0x000fc80000000f00 */
[----:B0-----:R-:W-:Y:S05]  /*79d0*/  RET.REL.NODEC R22 `(_Z8func3_cuPfS_S_iiiii) ;  /* 0xffffff8416887950 */ /* 0x001fea0003c3ffff */
.L_x_254:
        /* <DEDUP_REMOVED lines=10> */
.L_x_326:


//--------------------- .text._Z8func2_cuPfS_PiS0_S_iiiiiiii --------------------------
	.section	.text._Z8func2_cuPfS_PiS0_S_iiiiiiii,"ax",@progbits
	.align	128
        .global         _Z8func2_cuPfS_PiS0_S_iiiiiiii
        .type           _Z8func2_cuPfS_PiS0_S_iiiiiiii,@function
        .size           _Z8func2_cuPfS_PiS0_S_iiiiiiii,(.L_x_330 - _Z8func2_cuPfS_PiS0_S_iiiiiiii)
        .other          _Z8func2_cuPfS_PiS0_S_iiiiiiii,@"STO_CUDA_ENTRY STV_DEFAULT"
_Z8func2_cuPfS_PiS0_S_iiiiiiii:
.text._Z8func2_cuPfS_PiS0_S_iiiiiiii:
[----:B------:R-:W-:Y:S01]  /*0000*/  LDC R1, c[0x0][0x37c] ;  /* 0x0000df00ff017b82 */ /* 0x000fe20000000800 */
[----:B------:R-:W0:Y:S07]  /*0010*/  S2R R3, SR_TID.X ;  /* 0x0000000000037919 */ /* 0x000e2e0000002100 */
[----:B------:R-:W0:Y:S01]  /*0020*/  S2UR UR4, SR_CTAID.X ;  /* 0x00000000000479c3 */ /* 0x000e220000002500 */
[----:B------:R-:W1:Y:S07]  /*0030*/  LDCU UR5, c[0x0][0x3b8] ;  /* 0x00007700ff0577ac */ /* 0x000e6e0008000800 */
[----:B------:R-:W0:Y:S08]  /*0040*/  LDC R4, c[0x0][0x360] ;  /* 0x0000d800ff047b82 */ /* 0x000e300000000800 */
[----:B------:R-:W1:Y:S01]  /*0050*/  LDC R5, c[0x0][0x3b4] ;  /* 0x0000ed00ff057b82 */ /* 0x000e620000000800 */
[----:B0-----:R-:W-:-:S02]  /*0060*/  IMAD R4, R4, UR4, R3 ;  /* 0x0000000404047c24 */ /* 0x001fc4000f8e0203 */
[----:B-1----:R-:W-:-:S05]  /*0070*/  IMAD R3, R5, UR5, RZ ;  /* 0x0000000505037c24 */ /* 0x002fca000f8e02ff */
[----:B------:R-:W-:-:S13]  /*0080*/  ISETP.GE.AND P0, PT, R4, R3, PT ;  /* 0x000000030400720c */ /* 0x000fda0003f06270 */
[----:B------:R-:W-:Y:S05]  /*0090*/  @P0 EXIT ;  /* 0x000000000000094d */ /* 0x000fea0003800000 */
[----:B------:R-:W-:Y:S02]  /*00a0*/  IABS R6, R5 ;  /* 0x0000000500067213 */ /* 0x000fe40000000000 */
[----:B------:R-:W-:Y:S02]  /*00b0*/  IABS R8, R4 ;  /* 0x0000000400087213 */ /* 0x000fe40000000000 */
[----:B------:R-:W0:Y:S08]  /*00c0*/  I2F.RP R0, R6 ;  /* 0x0000000600007306 */ /* 0x000e300000209400 */
[----:B0-----:R-:W0:Y:S02]  /*00d0*/  MUFU.RCP R0, R0 ;  /* 0x0000000000007308 */ /* 0x001e240000001000 */
[----:B0-----:R-:W-:-:S06]  /*00e0*/  IADD3 R2, PT, PT, R0, 0xffffffe, RZ ;  /* 0x0ffffffe00027810 */ /* 0x001fcc0007ffe0ff */
[----:B------:R0:W1:Y:S02]  /*00f0*/  F2I.FTZ.U32.TRUNC.NTZ R3, R2 ;  /* 0x0000000200037305 */ /* 0x000064000021f000 */
[----:B0-----:R-:W-:Y:S01]  /*0100*/  IMAD.MOV.U32 R2, RZ, RZ, RZ ;  /* 0x000000ffff027224 */ /* 0x001fe200078e00ff */
[----:B-1----:R-:W-:-:S05]  /*0110*/  IADD3 R7, PT, PT, RZ, -R3, RZ ;  /* 0x80000003ff077210 */ /* 0x002fca0007ffe0ff */
[----:B------:R-:W-:-:S04]  /*0120*/  IMAD R7, R7, R6, RZ ;  /* 0x0000000607077224 */ /* 0x000fc800078e02ff */
[----:B------:R-:W-:Y:S01]  /*0130*/  IMAD.HI.U32 R3, R3, R7, R2 ;  /* 0x0000000703037227 */ /* 0x000fe200078e0002 */
[----:B------:R-:W-:Y:S01]  /*0140*/  MOV R7, R8 ;  /* 0x0000000800077202 */ /* 0x000fe20000000f00 */
[----:B------:R-:W0:Y:S04]  /*0150*/  LDC R2, c[0x0][0x3a8] ;  /* 0x0000ea00ff027b82 */ /* 0x000e280000000800 */
[----:B------:R-:W-:-:S05]  /*0160*/  IMAD.HI.U32 R0, R3, R7, RZ ;  /* 0x0000000703007227 */ /* 0x000fca00078e00ff */
[----:B------:R-:W-:-:S05]  /*0170*/  IADD3 R3, PT, PT, -R0, RZ, RZ ;  /* 0x000000ff00037210 */ /* 0x000fca0007ffe1ff */
[----:B------:R-:W-:-:S05]  /*0180*/  IMAD R3, R6, R3, R7 ;  /* 0x0000000306037224 */ /* 0x000fca00078e0207 */
[----:B------:R-:W-:Y:S02]  /*0190*/  ISETP.GT.U32.AND P2, PT, R6, R3, PT ;  /* 0x000000030600720c */ /* 0x000fe40003f44070 */
[----:B0-----:R-:W-:Y:S02]  /*01a0*/  ISETP.GE.AND P1, PT, R2, 0x1, PT ;  /* 0x000000010200780c */ /* 0x001fe40003f26270 */
[----:B------:R-:W-:-:S04]  /*01b0*/  LOP3.LUT R2, R4, R5, RZ, 0x3c, !PT ;  /* 0x0000000504027212 */ /* 0x000fc800078e3cff */
[----:B------:R-:W-:-:S05]  /*01c0*/  ISETP.GE.AND P3, PT, R2, RZ, PT ;  /* 0x000000ff0200720c */ /* 0x000fca0003f66270 */
[----:B------:R-:W-:Y:S01]  /*01d0*/  @!P2 IMAD.IADD R3, R3, 0x1, -R6 ;  /* 0x000000010303a824 */ /* 0x000fe200078e0a06 */
[----:B------:R-:W-:Y:S02]  /*01e0*/  @!P2 IADD3 R0, PT, PT, R0, 0x1, RZ ;  /* 0x000000010000a810 */ /* 0x000fe40007ffe0ff */
[----:B------:R-:W-:Y:S02]  /*01f0*/  ISETP.NE.AND P2, PT, R5, RZ, PT ;  /* 0x000000ff0500720c */ /* 0x000fe40003f45270 */
[----:B------:R-:W-:-:S13]  /*0200*/  ISETP.GE.U32.AND P0, PT, R3, R6, PT ;  /* 0x000000060300720c */ /* 0x000fda0003f06070 */
[----:B------:R-:W-:Y:S01]  /*0210*/  @P0 IADD3 R0, PT, PT, R0, 0x1, RZ ;  /* 0x0000000100000810 */ /* 0x000fe20007ffe0ff */
[----:B------:R-:W-:Y:S06]  /*0220*/  @!P1 EXIT ;  /* 0x000000000000994d */ /* 0x000fec0003800000 */
[----:B------:R-:W0:Y:S01]  /*0230*/  LDC R7, c[0x0][0x3bc] ;  /* 0x0000ef00ff077b82 */ /* 0x000e220000000800 */
[----:B------:R-:W1:Y:S01]  /*0240*/  LDCU.64 UR6, c[0x0][0x3c0] ;  /* 0x00007800ff0677ac */ /* 0x000e620008000a00 */
[----:B------:R-:W-:Y:S01]  /*0250*/  @!P3 IMAD.MOV R0, RZ, RZ, -R0 ;  /* 0x000000ffff00b224 */ /* 0x000fe200078e0a00 */
[----:B------:R-:W-:Y:S01]  /*0260*/  @!P2 LOP3.LUT R0, RZ, R5, RZ, 0x33, !PT ;  /* 0x00000005ff00a212 */ /* 0x000fe200078e33ff */
[----:B------:R-:W-:Y:S01]  /*0270*/  HFMA2 R9, -RZ, RZ, 0, 0 ;  /* 0x00000000ff097431 */ /* 0x000fe200000001ff */
[----:B------:R-:W2:Y:S02]  /*0280*/  LDCU UR4, c[0x0][0x3b0] ;  /* 0x00007600ff0477ac */ /* 0x000ea40008000800 */
[----:B------:R-:W-:Y:S01]  /*0290*/  IADD3 R2, PT, PT, -R0, RZ, RZ ;  /* 0x000000ff00027210 */ /* 0x000fe20007ffe1ff */
[----:B------:R-:W3:Y:S04]  /*02a0*/  LDCU.64 UR10, c[0x0][0x358] ;  /* 0x00006b00ff0a77ac */ /* 0x000ee80008000a00 */
[----:B------:R-:W-:-:S02]  /*02b0*/  IMAD R2, R5, R2, R4 ;  /* 0x0000000205027224 */ /* 0x000fc400078e0204 */
[----:B-1----:R-:W-:Y:S01]  /*02c0*/  IMAD R3, R0, UR6, RZ ;  /* 0x0000000600037c24 */ /* 0x002fe2000f8e02ff */
[----:B--2---:R-:W-:-:S03]  /*02d0*/  UIADD3 UR4, UPT, UPT, UR4, -0x1, URZ ;  /* 0xffffffff04047890 */ /* 0x004fc6000fffe0ff */
[CC--:B0-----:R-:W-:Y:S01]  /*02e0*/  IMAD R4, R2.reuse, R7.reuse, R3 ;  /* 0x0000000702047224 */ /* 0x0c1fe200078e0203 */
[----:B------:R-:W-:Y:S01]  /*02f0*/  IADD3 R5, PT, PT, R3, UR7, RZ ;  /* 0x0000000703057c10 */ /* 0x000fe2000fffe0ff */
[----:B------:R-:W-:Y:S02]  /*0300*/  IMAD R6, R2, R7, UR7 ;  /* 0x0000000702067e24 */ /* 0x000fe4000f8e0207 */
[----:B---3--:R-:W-:-:S07]  /*0310*/  VIADD R7, R4, UR7 ;  /* 0x0000000704077c36 */ /* 0x008fce0008000000 */
.L_x_262:
[----:B------:R-:W0:Y:S01]  /*0320*/  LDCU.64 UR6, c[0x0][0x3a8] ;  /* 0x00007500ff0677ac */ /* 0x000e220008000a00 */
[----:B------:R-:W1:Y:S01]  /*0330*/  LDC.64 R10, c[0x0][0x398] ;  /* 0x0000e600ff0a7b82 */ /* 0x000e620000000a00 */
[----:B------:R-:W2:Y:S01]  /*0340*/  LDCU.64 UR8, c[0x0][0x3a0] ;  /* 0x00007400ff0877ac */ /* 0x000ea20008000a00 */
[----:B------:R-:W3:Y:S06]  /*0350*/  LDCU UR13, c[0x0][0x3b0] ;  /* 0x00007600ff0d77ac */ /* 0x000eec0008000800 */
[----:B------:R-:W4:Y:S01]  /*0360*/  LDC R17, c[0x0][0x39c] ;  /* 0x0000e700ff117b82 */ /* 0x000f220000000800 */
[----:B-----5:R-:W5:Y:S01]  /*0370*/  LDCU UR12, c[0x0][0x398] ;  /* 0x00007300ff0c77ac */ /* 0x020f620008000800 */
[----:B------:R-:W1:Y:S01]  /*0380*/  LDCU UR17, c[0x0][0x3bc] ;  /* 0x00007780ff1177ac */ /* 0x000e620008000800 */
[----:B0-----:R-:W-:Y:S01]  /*0390*/  IMAD R13, R0, UR6, R9 ;  /* 0x00000006000d7c24 */ /* 0x001fe2000f8e0209 */
[----:B------:R-:W-:Y:S01]  /*03a0*/  UIADD3 UR5, UPT, UPT, UR7, -0x1, URZ ;  /* 0xffffffff07057890 */ /* 0x000fe2000fffe0ff */
[----:B------:R-:W-:Y:S01]  /*03b0*/  IMAD R8, R2, UR6, RZ ;  /* 0x0000000602087c24 */ /* 0x000fe2000f8e02ff */
[----:B--2---:R-:W-:Y:S01]  /*03c0*/  UIADD3 UR8, UP0, UPT, UR8, 0x4, URZ ;  /* 0x0000000408087890 */ /* 0x004fe2000ff1e0ff */
[----:B------:R-:W0:Y:S01]  /*03d0*/  LDCU UR15, c[0x0][0x3b8] ;  /* 0x00007700ff0f77ac */ /* 0x000e220008000800 */
[----:B-1----:R-:W-:-:S02]  /*03e0*/  IMAD.WIDE.U32 R10, R9, 0x4, R10 ;  /* 0x00000004090a7825 */ /* 0x002fc400078e000a */
[C---:B------:R-:W-:Y:S01]  /*03f0*/  ISETP.GE.AND P0, PT, R13.reuse, UR5, PT ;  /* 0x000000050d007c0c */ /* 0x040fe2000bf06270 */
[----:B------:R-:W-:Y:S01]  /*0400*/  UIADD3.X UR9, UPT, UPT, URZ, UR9, URZ, UP0, !UPT ;  /* 0x00000009ff097290 */ /* 0x000fe200087fe4ff */
[C---:B---3--:R-:W-:Y:S02]  /*0410*/  IMAD R20, R13.reuse, UR13, R8 ;  /* 0x0000000d0d147c24 */ /* 0x048fe4000f8e0208 */
[----:B------:R-:W-:Y:S01]  /*0420*/  ISETP.GT.AND P0, PT, R13, RZ, !P0 ;  /* 0x000000ff0d00720c */ /* 0x000fe20004704270 */
[----:B------:R-:W-:Y:S01]  /*0430*/  IMAD.U32 R14, RZ, RZ, UR8 ;  /* 0x00000008ff0e7e24 */ /* 0x000fe2000f8e00ff */
[----:B-----5:R-:W-:Y:S01]  /*0440*/  MOV R12, UR12 ;  /* 0x0000000c000c7c02 */ /* 0x020fe20008000f00 */
[----:B------:R-:W1:Y:S01]  /*0450*/  LDCU UR16, c[0x0][0x3b4] ;  /* 0x00007680ff1077ac */ /* 0x000e620008000800 */
[----:B------:R-:W-:Y:S02]  /*0460*/  SHF.L.U32 R21, R20, 0x1, RZ ;  /* 0x0000000114157819 */ /* 0x000fe400000006ff */
[----:B------:R-:W-:Y:S01]  /*0470*/  MOV R15, UR9 ;  /* 0x00000009000f7c02 */ /* 0x000fe20008000f00 */
[----:B------:R-:W2:Y:S01]  /*0480*/  LDCU UR14, c[0x0][0x3c0] ;  /* 0x00007800ff0e77ac */ /* 0x000ea20008000800 */
[----:B------:R-:W3:Y:S01]  /*0490*/  LDCU.64 UR18, c[0x0][0x3c0] ;  /* 0x00007800ff1277ac */ /* 0x000ee20008000a00 */
[----:B0---4-:R-:W-:-:S12]  /*04a0*/  UIADD3 UR5, UPT, UPT, -UR6, URZ, URZ ;  /* 0x000000ff06057290 */ /* 0x011fd8000fffe1ff */
.L_x_261:
[C---:B------:R-:W-:Y:S01]  /*04b0*/  ISETP.LT.OR P1, PT, R8.reuse, 0x1, !P0 ;  /* 0x000000010800780c */ /* 0x040fe20004721670 */
[----:B------:R-:W-:Y:S01]  /*04c0*/  BSSY.RECONVERGENT B0, `(.L_x_255) ;  /* 0x000005f000007945 */ /* 0x000fe20003800200 */
[----:B------:R-:W-:Y:S02]  /*04d0*/  IMAD.MOV.U32 R13, RZ, RZ, R17 ;  /* 0x000000ffff0d7224 */ /* 0x000fe400078e0011 */
[----:B------:R-:W-:-:S13]  /*04e0*/  ISETP.GE.OR P1, PT, R8, UR4, P1 ;  /* 0x0000000408007c0c */ /* 0x000fda0008f26670 */
[----:B-----5:R-:W-:Y:S05]  /*04f0*/  @P1 BRA `(.L_x_256) ;  /* 0x00000004006c1947 */ /* 0x020fea0003800000 */
[----:B------:R-:W0:Y:S01]  /*0500*/  LDC.64 R16, c[0x0][0x390] ;  /* 0x0000e400ff107b82 */ /* 0x000e220000000a00 */
[----:B------:R-:W-:Y:S01]  /*0510*/  SHF.L.U32 R23, R9, 0x1, RZ ;  /* 0x0000000109177819 */ /* 0x000fe200000006ff */
[----:B------:R-:W4:Y:S04]  /*0520*/  LDG.E R28, desc[UR10][R14.64+-0x4] ;  /* 0xfffffc0a0e1c7981 */ /* 0x000f28000c1e1900 */
[----:B------:R-:W5:Y:S02]  /*0530*/  LDG.E R26, desc[UR10][R14.64] ;  /* 0x0000000a0e1a7981 */ /* 0x000f64000c1e1900 */
[----:B------:R-:W1:Y:S08]  /*0540*/  LDC.64 R24, c[0x0][0x388] ;  /* 0x0000e200ff187b82 */ /* 0x000e700000000a00 */
[----:B------:R-:W2:Y:S01]  /*0550*/  LDC.64 R18, c[0x0][0x3a0] ;  /* 0x0000e800ff127b82 */ /* 0x000ea20000000a00 */
[----:B0-----:R-:W-:-:S04]  /*0560*/  IMAD.WIDE R16, R21, 0x4, R16 ;  /* 0x0000000415107825 */ /* 0x001fc800078e0210 */
[----:B-1----:R-:W-:-:S05]  /*0570*/  IMAD.WIDE R24, R20, 0x4, R24 ;  /* 0x0000000414187825 */ /* 0x002fca00078e0218 */
[----:B------:R-:W3:Y:S01]  /*0580*/  LDG.E R22, desc[UR10][R24.64] ;  /* 0x0000000a18167981 */ /* 0x000ee2000c1e1900 */
[----:B--2---:R-:W-:-:S03]  /*0590*/  IMAD.WIDE.U32 R18, R23, 0x4, R18 ;  /* 0x0000000417127825 */ /* 0x004fc600078e0012 */
[----:B------:R-:W2:Y:S04]  /*05a0*/  LDG.E R23, desc[UR10][R16.64] ;  /* 0x0000000a10177981 */ /* 0x000ea8000c1e1900 */
[----:B------:R-:W3:Y:S04]  /*05b0*/  LDG.E R29, desc[UR10][R18.64] ;  /* 0x0000000a121d7981 */ /* 0x000ee8000c1e1900 */
[----:B------:R0:W4:Y:S04]  /*05c0*/  LDG.E R24, desc[UR10][R16.64+0x4] ;  /* 0x0000040a10187981 */ /* 0x000128000c1e1900 */
[----:B------:R1:W5:Y:S01]  /*05d0*/  LDG.E R25, desc[UR10][R18.64+0x4] ;  /* 0x0000040a12197981 */ /* 0x000362000c1e1900 */
[----:B0-----:R-:W1:Y:S01]  /*05e0*/  LDC.64 R16, c[0x0][0x380] ;  /* 0x0000e000ff107b82 */ /* 0x001e620000000a00 */
[----:B--2---:R-:W-:Y:S01]  /*05f0*/  IADD3 R27, PT, PT, R4, R23, RZ ;  /* 0x00000017041b7210 */ /* 0x004fe20007ffe0ff */
[----:B---3--:R-:W-:-:S04]  /*0600*/  FMUL R29, R22, R29 ;  /* 0x0000001d161d7220 */ /* 0x008fc80000400000 */
[----:B-1----:R-:W-:-:S04]  /*0610*/  IMAD.WIDE R18, R27, 0x4, R16 ;  /* 0x000000041b127825 */ /* 0x002fc800078e0210 */
[----:B----4-:R-:W-:-:S05]  /*0620*/  FMUL R27, R28, R29 ;  /* 0x0000001d1c1b7220 */ /* 0x010fca0000400000 */
[----:B------:R0:W-:Y:S02]  /*0630*/  REDG.E.ADD.F32.FTZ.RN.STRONG.GPU desc[UR10][R18.64], R27 ;  /* 0x0000001b120079a6 */ /* 0x0001e4000c12f30a */
[----:B0-----:R-:W-:-:S04]  /*0640*/  IMAD.IADD R19, R7, 0x1, R24 ;  /* 0x0000000107137824 */ /* 0x001fc800078e0218 */
[----:B------:R-:W-:-:S05]  /*0650*/  IMAD.WIDE R18, R19, 0x4, R16 ;  /* 0x0000000413127825 */ /* 0x000fca00078e0210 */
[----:B------:R0:W-:Y:S04]  /*0660*/  REDG.E.ADD.F32.FTZ.RN.STRONG.GPU desc[UR10][R18.64], R27 ;  /* 0x0000001b120079a6 */ /* 0x0001e8000c12f30a */
[----:B0-----:R-:W2:Y:S01]  /*0670*/  LDG.E R18, desc[UR10][R10.64] ;  /* 0x0000000a0a127981 */ /* 0x001ea2000c1e1900 */
[----:B------:R-:W-:Y:S01]  /*0680*/  LOP3.LUT R27, RZ, R0, RZ, 0x33, !PT ;  /* 0x00000000ff1b7212 */ /* 0x000fe200078e33ff */
[----:B------:R-:W-:Y:S03]  /*0690*/  BSSY.RECONVERGENT B1, `(.L_x_257) ;  /* 0x0000012000017945 */ /* 0x000fe60003800200 */
[----:B--2---:R-:W-:-:S13]  /*06a0*/  ISETP.GT.AND P1, PT, R18, R27, PT ;  /* 0x0000001b1200720c */ /* 0x004fda0003f24270 */
[----:B------:R-:W-:Y:S05]  /*06b0*/  @!P1 BRA `(.L_x_258) ;  /* 0x00000000003c9947 */ /* 0x000fea0003800000 */
[----:B------:R-:W-:-:S04]  /*06c0*/  IADD3 R18, PT, PT, R0, R18, RZ ;  /* 0x0000001200127210 */ /* 0x000fc80007ffe0ff */
[----:B------:R-:W-:-:S13]  /*06d0*/  ISETP.GE.AND P1, PT, R18, UR15, PT ;  /* 0x0000000f12007c0c */ /* 0x000fda000bf26270 */
[----:B------:R-:W-:Y:S05]  /*06e0*/  @P1 BRA `(.L_x_258) ;  /* 0x0000000000301947 */ /* 0x000fea0003800000 */
[----:B------:R-:W-:-:S04]  /*06f0*/  IMAD R19, R2, UR17, R23 ;  /* 0x0000001102137c24 */ /* 0x000fc8000f8e0217 */
[----:B------:R-:W-:Y:S02]  /*0700*/  IMAD R19, R18, UR14, R19 ;  /* 0x0000000e12137c24 */ /* 0x000fe4000f8e0213 */
[----:B-----5:R-:W-:-:S04]  /*0710*/  FMUL R18, R22, R25 ;  /* 0x0000001916127220 */ /* 0x020fc80000400000 */
[----:B------:R-:W-:Y:S01]  /*0720*/  FMUL R28, R28, R18 ;  /* 0x000000121c1c7220 */ /* 0x000fe20000400000 */
[----:B------:R-:W-:-:S05]  /*0730*/  IMAD.WIDE R18, R19, 0x4, R16 ;  /* 0x0000000413127825 */ /* 0x000fca00078e0210 */
[----:B------:R0:W-:Y:S04]  /*0740*/  REDG.E.ADD.F32.FTZ.RN.STRONG.GPU desc[UR10][R18.64], R28 ;  /* 0x0000001c120079a6 */ /* 0x0001e8000c12f30a */
[----:B0-----:R-:W2:Y:S01]  /*0750*/  LDG.E R19, desc[UR10][R10.64] ;  /* 0x0000000a0a137981 */ /* 0x001ea2000c1e1900 */
[----:B------:R-:W-:Y:S01]  /*0760*/  IMAD.IADD R18, R6, 0x1, R24 ;  /* 0x0000000106127824 */ /* 0x000fe200078e0218 */
[----:B--2---:R-:W-:-:S05]  /*0770*/  IADD3 R19, PT, PT, R0, R19, RZ ;  /* 0x0000001300137210 */ /* 0x004fca0007ffe0ff */
[----:B------:R-:W-:-:S04]  /*0780*/  IMAD R19, R19, UR14, R18 ;  /* 0x0000000e13137c24 */ /* 0x000fc8000f8e0212 */
[----:B------:R-:W-:-:S05]  /*0790*/  IMAD.WIDE R18, R19, 0x4, R16 ;  /* 0x0000000413127825 */ /* 0x000fca00078e0210 */
[----:B------:R0:W-:Y:S02]  /*07a0*/  REDG.E.ADD.F32.FTZ.RN.STRONG.GPU desc[UR10][R18.64], R28 ;  /* 0x0000001c120079a6 */ /* 0x0001e4000c12f30a */
.L_x_258:
[----:B------:R-:W-:Y:S05]  /*07b0*/  BSYNC.RECONVERGENT B1 ;  /* 0x0000000000017941 */ /* 0x000fea0003800200 */
.L_x_257:
        /* <DEDUP_REMOVED lines=8> */
[----:B------:R-:W-:Y:S01]  /*0840*/  IADD3 R18, PT, PT, R3, R23, RZ ;  /* 0x0000001703127210 */ /* 0x000fe20007ffe0ff */
[----:B-----5:R-:W-:-:S04]  /*0850*/  FMUL R29, R26, R29 ;  /* 0x0000001d1a1d7220 */ /* 0x020fc80000400000 */
[----:B------:R-:W-:-:S04]  /*0860*/  IMAD R19, R19, UR17, R18 ;  /* 0x0000001113137c24 */ /* 0x000fc8000f8e0212 */
[----:B------:R-:W-:-:S05]  /*0870*/  IMAD.WIDE R18, R19, 0x4, R16 ;  /* 0x0000000413127825 */ /* 0x000fca00078e0210 */
[----:B------:R0:W-:Y:S04]  /*0880*/  REDG.E.ADD.F32.FTZ.RN.STRONG.GPU desc[UR10][R18.64], R29 ;  /* 0x0000001d120079a6 */ /* 0x0001e8000c12f30a */
[----:B0-----:R-:W2:Y:S01]  /*0890*/  LDG.E R19, desc[UR10][R12.64] ;  /* 0x0000000a0c137981 */ /* 0x001ea2000c1e1900 */
[----:B------:R-:W-:Y:S01]  /*08a0*/  IADD3 R18, PT, PT, R5, R24, RZ ;  /* 0x0000001805127210 */ /* 0x000fe20007ffe0ff */
[----:B--2---:R-:W-:-:S04]  /*08b0*/  IMAD.IADD R19, R2, 0x1, R19 ;  /* 0x0000000102137824 */ /* 0x004fc800078e0213 */
[----:B------:R-:W-:-:S04]  /*08c0*/  IMAD R19, R19, UR17, R18 ;  /* 0x0000001113137c24 */ /* 0x000fc8000f8e0212 */
[----:B------:R-:W-:-:S05]  /*08d0*/  IMAD.WIDE R18, R19, 0x4, R16 ;  /* 0x0000000413127825 */ /* 0x000fca00078e0210 */
[----:B------:R0:W-:Y:S02]  /*08e0*/  REDG.E.ADD.F32.FTZ.RN.STRONG.GPU desc[UR10][R18.64], R29 ;  /* 0x0000001d120079a6 */ /* 0x0001e4000c12f30a */
.L_x_260:
[----:B------:R-:W-:Y:S05]  /*08f0*/  BSYNC.RECONVERGENT B1 ;  /* 0x0000000000017941 */ /* 0x000fea0003800200 */
.L_x_259:
[----:B0-----:R-:W2:Y:S02]  /*0900*/  LDG.E R18, desc[UR10][R10.64] ;  /* 0x0000000a0a127981 */ /* 0x001ea4000c1e1900 */
[----:B--2---:R-:W-:-:S13]  /*0910*/  ISETP.GT.AND P1, PT, R18, R27, PT ;  /* 0x0000001b1200720c */ /* 0x004fda0003f24270 */
[----:B------:R-:W-:Y:S05]  /*0920*/  @!P1 BRA `(.L_x_256) ;  /* 0x0000000000609947 */ /* 0x000fea0003800000 */
[----:B------:R-:W-:-:S04]  /*0930*/  IADD3 R18, PT, PT, R0, R18, RZ ;  /* 0x0000001200127210 */ /* 0x000fc80007ffe0ff */
[----:B------:R-:W-:-:S13]  /*0940*/  ISETP.GE.AND P1, PT, R18, UR15, PT ;  /* 0x0000000f12007c0c */ /* 0x000fda000bf26270 */
[----:B------:R-:W-:Y:S05]  /*0950*/  @P1 BRA `(.L_x_256) ;  /* 0x0000000000541947 */ /* 0x000fea0003800000 */
[----:B------:R-:W2:Y:S02]  /*0960*/  LDG.E R19, desc[UR10][R12.64] ;  /* 0x0000000a0c137981 */ /* 0x000ea4000c1e1900 */
[----:B--2---:R-:W-:-:S13]  /*0970*/  ISETP.GT.AND P1, PT, R19, R28, PT ;  /* 0x0000001c1300720c */ /* 0x004fda0003f24270 */
[----:B------:R-:W-:Y:S05]  /*0980*/  @!P1 BRA `(.L_x_256) ;  /* 0x0000000000489947 */ /* 0x000fea0003800000 */
[----:B------:R-:W-:-:S05]  /*0990*/  IMAD.IADD R28, R2, 0x1, R19 ;  /* 0x00000001021c7824 */ /* 0x000fca00078e0213 */
[----:B------:R-:W-:-:S13]  /*09a0*/  ISETP.GE.AND P1, PT, R28, UR16, PT ;  /* 0x000000101c007c0c */ /* 0x000fda000bf26270 */
[----:B------:R-:W-:Y:S05]  /*09b0*/  @P1 BRA `(.L_x_256) ;  /* 0x00000000003c1947 */ /* 0x000fea0003800000 */
[----:B------:R-:W-:Y:S02]  /*09c0*/  IMAD R23, R18, UR18, R23 ;  /* 0x0000001212177c24 */ /* 0x000fe4000f8e0217 */
[----:B-----5:R-:W-:Y:S02]  /*09d0*/  FMUL R25, R22, R25 ;  /* 0x0000001916197220 */ /* 0x020fe40000400000 */
[----:B------:R-:W-:Y:S02]  /*09e0*/  IMAD R19, R28, UR17, R23 ;  /* 0x000000111c137c24 */ /* 0x000fe4000f8e0217 */
[----:B------:R-:W-:Y:S02]  /*09f0*/  FMUL R23, R26, R25 ;  /* 0x000000191a177220 */ /* 0x000fe40000400000 */
[----:B------:R-:W-:-:S05]  /*0a00*/  IMAD.WIDE R18, R19, 0x4, R16 ;  /* 0x0000000413127825 */ /* 0x000fca00078e0210 */
[----:B------:R0:W-:Y:S04]  /*0a10*/  REDG.E.ADD.F32.FTZ.RN.STRONG.GPU desc[UR10][R18.64], R23 ;  /* 0x00000017120079a6 */ /* 0x0001e8000c12f30a */
[----:B------:R-:W2:Y:S04]  /*0a20*/  LDG.E R25, desc[UR10][R10.64] ;  /* 0x0000000a0a197981 */ /* 0x000ea8000c1e1900 */
[----:B------:R-:W3:Y:S01]  /*0a30*/  LDG.E R27, desc[UR10][R12.64] ;  /* 0x0000000a0c1b7981 */ /* 0x000ee2000c1e1900 */
[----:B------:R-:W-:Y:S02]  /*0a40*/  IADD3 R24, PT, PT, R24, UR19, RZ ;  /* 0x0000001318187c10 */ /* 0x000fe4000fffe0ff */
[----:B--2---:R-:W-:Y:S01]  /*0a50*/  IADD3 R25, PT, PT, R0, R25, RZ ;  /* 0x0000001900197210 */ /* 0x004fe20007ffe0ff */
[----:B---3--:R-:W-:-:S04]  /*0a60*/  IMAD.IADD R27, R2, 0x1, R27 ;  /* 0x00000001021b7824 */ /* 0x008fc800078e021b */
[----:B------:R-:W-:-:S04]  /*0a70*/  IMAD R24, R25, UR18, R24 ;  /* 0x0000001219187c24 */ /* 0x000fc8000f8e0218 */
[----:B------:R-:W-:-:S04]  /*0a80*/  IMAD R27, R27, UR17, R24 ;  /* 0x000000111b1b7c24 */ /* 0x000fc8000f8e0218 */
[----:B------:R-:W-:-:S05]  /*0a90*/  IMAD.WIDE R16, R27, 0x4, R16 ;  /* 0x000000041b107825 */ /* 0x000fca00078e0210 */
[----:B------:R0:W-:Y:S02]  /*0aa0*/  REDG.E.ADD.F32.FTZ.RN.STRONG.GPU desc[UR10][R16.64], R23 ;  /* 0x00000017100079a6 */ /* 0x0001e4000c12f30a */
.L_x_256:
[----:B-123--:R-:W-:Y:S05]  /*0ab0*/  BSYNC.RECONVERGENT B0 ;  /* 0x0000000000007941 */ /* 0x00efea0003800200 */
.L_x_255:
[----:B------:R-:W-:Y:S01]  /*0ac0*/  UIADD3 UR5, UPT, UPT, UR5, 0x1, URZ ;  /* 0x0000000105057890 */ /* 0x000fe2000fffe0ff */
[----:B------:R-:W-:Y:S01]  /*0ad0*/  IADD3 R12, P1, PT, R12, 0x4, RZ ;  /* 0x000000040c0c7810 */ /* 0x000fe20007f3e0ff */
[----:B------:R-:W-:Y:S01]  /*0ae0*/  VIADD R21, R21, 0x2 ;  /* 0x0000000215157836 */ /* 0x000fe20000000000 */
[----:B------:R-:W-:Y:S01]  /*0af0*/  IADD3 R14, P2, PT, R14, 0x8, RZ ;  /* 0x000000080e0e7810 */ /* 0x000fe20007f5e0ff */
[----:B------:R-:W-:Y:S01]  /*0b00*/  UISETP.NE.AND UP0, UPT, UR5, URZ, UPT ;  /* 0x000000ff0500728c */ /* 0x000fe2000bf05270 */
[----:B0-----:R-:W-:Y:S02]  /*0b10*/  IADD3.X R17, PT, PT, RZ, R13, RZ, P1, !PT ;  /* 0x0000000dff117210 */ /* 0x001fe40000ffe4ff */
[----:B------:R-:W-:Y:S02]  /*0b20*/  IADD3.X R15, PT, PT, RZ, R15, RZ, P2, !PT ;  /* 0x0000000fff0f7210 */ /* 0x000fe400017fe4ff */
[----:B------:R-:W-:Y:S02]  /*0b30*/  IADD3 R20, PT, PT, R20, 0x1, RZ ;  /* 0x0000000114147810 */ /* 0x000fe40007ffe0ff */
[----:B------:R-:W-:-:S02]  /*0b40*/  IADD3 R8, PT, PT, R8, 0x1, RZ ;  /* 0x0000000108087810 */ /* 0x000fc40007ffe0ff */
[----:B------:R-:W-:Y:S05]  /*0b50*/  BRA.U UP0, `(.L_x_261) ;  /* 0xfffffff900547547 */ /* 0x000fea000b83ffff */
[----:B------:R-:W0:Y:S01]  /*0b60*/  LDCU UR5, c[0x0][0x3a8] ;  /* 0x00007500ff0577ac */ /* 0x000e220008000800 */
[----:B------:R-:W-:-:S04]  /*0b70*/  IADD3 R9, PT, PT, R9, 0x1, RZ ;  /* 0x0000000109097810 */ /* 0x000fc80007ffe0ff */
[----:B0-----:R-:W-:-:S13]  /*0b80*/  ISETP.NE.AND P0, PT, R9, UR5, PT ;  /* 0x0000000509007c0c */ /* 0x001fda000bf05270 */
[----:B------:R-:W-:Y:S05]  /*0b90*/  @P0 BRA `(.L_x_262) ;  /* 0xfffffff400e00947 */ /* 0x000fea000383ffff */
[----:B------:R-:W-:Y:S05]  /*0ba0*/  EXIT ;  /* 0x000000000000794d */ /* 0x000fea0003800000 */
.L_x_263:
        /* <DEDUP_REMOVED lines=13> */
.L_x_330:


//--------------------- .text._Z8func1_cuPfPiS_S_S_S_iiii --------------------------
	.section	.text._Z8func1_cuPfPiS_S_S_S_iiii,"ax",@progbits
	.align	128
        .global         _Z8func1_cuPfPiS_S_S_S_iiii
        .type           _Z8func1_cuPfPiS_S_S_S_iiii,@function
        .size           _Z8func1_cuPfPiS_S_S_S_iiii,(.L_x_327 - _Z8func1_cuPfPiS_S_S_S_iiii)
        .other          _Z8func1_cuPfPiS_S_S_S_iiii,@"STO_CUDA_ENTRY STV_DEFAULT"
_Z8func1_cuPfPiS_S_S_S_iiii:
.text._Z8func1_cuPfPiS_S_S_S_iiii:
[----:B------:R-:W-:Y:S01]  /*0000*/  LDC R1, c[0x0][0x37c] ;  /* 0x0000df00ff017b82 */ /* 0x000fe20000000800 */
[----:B------:R-:W0:Y:S07]  /*0010*/  S2R R5, SR_TID.X ;  /* 0x0000000000057919 */ /* 0x000e2e0000002100 */
[----:B------:R-:W1:Y:S08]  /*0020*/  LDC.64 R2, c[0x0][0x3b0] ;  /* 0x0000ec00ff027b82 */ /* 0x000e700000000a00 */
[----:B------:R-:W0:Y:S08]  /*0030*/  S2UR UR4, SR_CTAID.X ;  /* 0x00000000000479c3 */ /* 0x000e300000002500 */
[----:B------:R-:W0:Y:S01]  /*0040*/  LDC R4, c[0x0][0x360] ;  /* 0x0000d800ff047b82 */ /* 0x000e220000000800 */
[----:B-1----:R-:W-:Y:S01]  /*0050*/  IADD3 R2, PT, PT, R2, -0x1, RZ ;  /* 0xffffffff02027810 */ /* 0x002fe20007ffe0ff */
[----:B0-----:R-:W-:-:S04]  /*0060*/  IMAD R4, R4, UR4, R5 ;  /* 0x0000000404047c24 */ /* 0x001fc8000f8e0205 */
[----:B------:R-:W-:-:S05]  /*0070*/  IMAD R5, R2, R3, RZ ;  /* 0x0000000302057224 */ /* 0x000fca00078e02ff */
[----:B------:R-:W-:-:S04]  /*0080*/  ISETP.GE.AND P0, PT, R4, R5, PT ;  /* 0x000000050400720c */ /* 0x000fc80003f06270 */
[----:B------:R-:W-:-:S13]  /*0090*/  ISETP.LT.OR P0, PT, R4, R3, P0 ;  /* 0x000000030400720c */ /* 0x000fda0000701670 */
[----:B------:R-:W-:Y:S05]  /*00a0*/  @P0 EXIT ;  /* 0x000000000000094d */ /* 0x000fea0003800000 */
[----:B------:R-:W-:Y:S02]  /*00b0*/  IABS R5, R3 ;  /* 0x0000000300057213 */ /* 0x000fe40000000000 */
[----:B------:R-:W-:Y:S02]  /*00c0*/  ISETP.GE.AND P2, PT, R4, RZ, PT ;  /* 0x000000ff0400720c */ /* 0x000fe40003f46270 */
[----:B------:R-:W0:Y:S08]  /*00d0*/  I2F.RP R0, R5 ;  /* 0x0000000500007306 */ /* 0x000e300000209400 */
[----:B0-----:R-:W0:Y:S02]  /*00e0*/  MUFU.RCP R0, R0 ;  /* 0x0000000000007308 */ /* 0x001e240000001000 */
[----:B0-----:R-:W-:-:S06]  /*00f0*/  VIADD R6, R0, 0xffffffe ;  /* 0x0ffffffe00067836 */ /* 0x001fcc0000000000 */
[----:B------:R0:W1:Y:S02]  /*0100*/  F2I.FTZ.U32.TRUNC.NTZ R7, R6 ;  /* 0x0000000600077305 */ /* 0x000064000021f000 */
[----:B0-----:R-:W-:Y:S01]  /*0110*/  IMAD.MOV.U32 R6, RZ, RZ, RZ ;  /* 0x000000ffff067224 */ /* 0x001fe200078e00ff */
[----:B-1----:R-:W-:-:S05]  /*0120*/  IADD3 R2, PT, PT, RZ, -R7, RZ ;  /* 0x80000007ff027210 */ /* 0x002fca0007ffe0ff */
[----:B------:R-:W-:Y:S01]  /*0130*/  IMAD R9, R2, R5, RZ ;  /* 0x0000000502097224 */ /* 0x000fe200078e02ff */
[----:B------:R-:W-:-:S03]  /*0140*/  IABS R2, R4 ;  /* 0x0000000400027213 */ /* 0x000fc60000000000 */
[----:B------:R-:W-:-:S06]  /*0150*/  IMAD.HI.U32 R7, R7, R9, R6 ;  /* 0x0000000907077227 */ /* 0x000fcc00078e0006 */
[----:B------:R-:W-:-:S05]  /*0160*/  IMAD.HI.U32 R7, R7, R2, RZ ;  /* 0x0000000207077227 */ /* 0x000fca00078e00ff */
[----:B------:R-:W-:-:S05]  /*0170*/  IADD3 R7, PT, PT, -R7, RZ, RZ ;  /* 0x000000ff07077210 */ /* 0x000fca0007ffe1ff */
[----:B------:R-:W-:-:S05]  /*0180*/  IMAD R0, R5, R7, R2 ;  /* 0x0000000705007224 */ /* 0x000fca00078e0202 */
[----:B------:R-:W-:-:S13]  /*0190*/  ISETP.GT.U32.AND P0, PT, R5, R0, PT ;  /* 0x000000000500720c */ /* 0x000fda0003f04070 */
[----:B------:R-:W-:Y:S01]  /*01a0*/  @!P0 IMAD.IADD R0, R0, 0x1, -R5 ;  /* 0x0000000100008824 */ /* 0x000fe200078e0a05 */
[----:B------:R-:W-:-:S04]  /*01b0*/  ISETP.NE.AND P0, PT, R3, RZ, PT ;  /* 0x000000ff0300720c */ /* 0x000fc80003f05270 */
[----:B------:R-:W-:-:S13]  /*01c0*/  ISETP.GT.U32.AND P1, PT, R5, R0, PT ;  /* 0x000000000500720c */ /* 0x000fda0003f24070 */
[----:B------:R-:W-:Y:S02]  /*01d0*/  @!P1 IADD3 R0, PT, PT, R0, -R5, RZ ;  /* 0x8000000500009210 */ /* 0x000fe40007ffe0ff */
[----:B------:R-:W-:-:S03]  /*01e0*/  IADD3 R5, PT, PT, R3, -0x1, RZ ;  /* 0xffffffff03057810 */ /* 0x000fc60007ffe0ff */
[----:B------:R-:W-:Y:S01]  /*01f0*/  @!P2 IMAD.MOV R0, RZ, RZ, -R0 ;  /* 0x000000ffff00a224 */ /* 0x000fe200078e0a00 */
[----:B------:R-:W-:-:S04]  /*0200*/  @!P0 LOP3.LUT R0, RZ, R3, RZ, 0x33, !PT ;  /* 0x00000003ff008212 */ /* 0x000fc800078e33ff */
[----:B------:R-:W-:-:S04]  /*0210*/  ISETP.GE.AND P0, PT, R0, R5, PT ;  /* 0x000000050000720c */ /* 0x000fc80003f06270 */
[----:B------:R-:W-:-:S13]  /*0220*/  ISETP.LT.OR P0, PT, R0, 0x1, P0 ;  /* 0x000000010000780c */ /* 0x000fda0000701670 */
[----:B------:R-:W-:Y:S05]  /*0230*/  @P0 EXIT ;  /* 0x000000000000094d */ /* 0x000fea0003800000 */
[----:B------:R-:W0:Y:S01]  /*0240*/  LDC.64 R10, c[0x0][0x398] ;  /* 0x0000e600ff0a7b82 */ /* 0x000e220000000a00 */
[----:B------:R-:W1:Y:S01]  /*0250*/  LDCU UR4, c[0x0][0x3b8] ;  /* 0x00007700ff0477ac */ /* 0x000e620008000800 */
[----:B------:R-:W2:Y:S06]  /*0260*/  LDCU.64 UR8, c[0x0][0x358] ;  /* 0x00006b00ff0877ac */ /* 0x000eac0008000a00 */
[----:B------:R-:W3:Y:S01]  /*0270*/  LDC.64 R12, c[0x0][0x390] ;  /* 0x0000e400ff0c7b82 */ /* 0x000ee20000000a00 */
[----:B-1----:R-:W-:-:S04]  /*0280*/  IMAD R7, R4, UR4, RZ ;  /* 0x0000000404077c24 */ /* 0x002fc8000f8e02ff */
[----:B0-----:R-:W-:-:S05]  /*0290*/  IMAD.WIDE R10, R7, 0x4, R10 ;  /* 0x00000004070a7825 */ /* 0x001fca00078e020a */
[----:B--2---:R-:W2:Y:S01]  /*02a0*/  LDG.E R3, desc[UR8][R10.64] ;  /* 0x000000080a037981 */ /* 0x004ea2000c1e1900 */
[----:B---3--:R-:W-:-:S05]  /*02b0*/  IMAD.WIDE R12, R7, 0x4, R12 ;  /* 0x00000004070c7825 */ /* 0x008fca00078e020c */
[----:B------:R-:W3:Y:S01]  /*02c0*/  LDG.E R5, desc[UR8][R12.64] ;  /* 0x000000080c057981 */ /* 0x000ee2000c1e1900 */
[----:B------:R-:W-:Y:S01]  /*02d0*/  BSSY.RECONVERGENT B0, `(.L_x_264) ;  /* 0x000000f000007945 */ /* 0x000fe20003800200 */
[----:B--2---:R-:W-:-:S04]  /*02e0*/  FMUL R0, R3, R3 ;  /* 0x0000000303007220 */ /* 0x004fc80000400000 */
[----:B---3--:R-:W-:-:S04]  /*02f0*/  FFMA R0, R5, R5, R0 ;  /* 0x0000000505007223 */ /* 0x008fc80000000000 */
[----:B------:R-:W-:Y:S01]  /*0300*/  VIADD R2, R0, 0xf3000000 ;  /* 0xf300000000027836 */ /* 0x000fe20000000000 */
[----:B------:R0:W1:Y:S04]  /*0310*/  MUFU.RSQ R9, R0 ;  /* 0x0000000000097308 */ /* 0x0000680000001400 */
[----:B------:R-:W-:-:S13]  /*0320*/  ISETP.GT.U32.AND P0, PT, R2, 0x727fffff, PT ;  /* 0x727fffff0200780c */ /* 0x000fda0003f04070 */
[----:B01----:R-:W-:Y:S05]  /*0330*/  @!P0 BRA `(.L_x_265) ;  /* 0x0000000000108947 */ /* 0x003fea0003800000 */
[----:B------:R-:W-:-:S07]  /*0340*/  MOV R2, 0x360 ;  /* 0x0000036000027802 */ /* 0x000fce0000000f00 */
[----:B------:R-:W-:Y:S05]  /*0350*/  CALL.REL.NOINC `($__internal_2_$__cuda_sm20_sqrt_rn_f32_slowpath) ;  /* 0x0000002800687944 */ /* 0x000fea0003c00000 */
[----:B------:R-:W-:Y:S01]  /*0360*/  MOV R6, R24 ;  /* 0x0000001800067202 */ /* 0x000fe20000000f00 */
[----:B------:R-:W-:Y:S06]  /*0370*/  BRA `(.L_x_266) ;  /* 0x0000000000107947 */ /* 0x000fec0003800000 */
.L_x_265:
[----:B------:R-:W-:Y:S01]  /*0380*/  FMUL.FTZ R15, R0, R9 ;  /* 0x00000009000f7220 */ /* 0x000fe20000410000 */
[----:B------:R-:W-:-:S03]  /*0390*/  FMUL.FTZ R6, R9, 0.5 ;  /* 0x3f00000009067820 */ /* 0x000fc60000410000 */
[----:B------:R-:W-:-:S04]  /*03a0*/  FFMA R0, -R15, R15, R0 ;  /* 0x0000000f0f007223 */ /* 0x000fc80000000100 */
[----:B------:R-:W-:-:S07]  /*03b0*/  FFMA R6, R0, R6, R15 ;  /* 0x0000000600067223 */ /* 0x000fce000000000f */
.L_x_266:
[----:B------:R-:W-:Y:S05]  /*03c0*/  BSYNC.RECONVERGENT B0 ;  /* 0x0000000000007941 */ /* 0x000fea0003800200 */
.L_x_264:
[----:B------:R-:W0:Y:S01]  /*03d0*/  LDC.64 R14, c[0x0][0x380] ;  /* 0x0000e000ff0e7b82 */ /* 0x000e220000000a00 */
[----:B------:R-:W1:Y:S02]  /*03e0*/  LDCU UR5, c[0x0][0x3b8] ;  /* 0x00007700ff0577ac */ /* 0x000e640008000800 */
[----:B-1----:R-:W-:Y:S01]  /*03f0*/  UISETP.GE.AND UP0, UPT, UR5, 0x2, UPT ;  /* 0x000000020500788c */ /* 0x002fe2000bf06270 */
[----:B0-----:R-:W-:-:S05]  /*0400*/  IMAD.WIDE R14, R4, 0x4, R14 ;  /* 0x00000004040e7825 */ /* 0x001fca00078e020e */
[----:B------:R0:W-:Y:S03]  /*0410*/  STG.E desc[UR8][R14.64], R6 ;  /* 0x000000060e007986 */ /* 0x0001e6000c101908 */
[----:B------:R-:W-:Y:S05]  /*0420*/  BRA.U !UP0, `(.L_x_267) ;  /* 0x0000001908207547 */ /* 0x000fea000b800000 */
[----:B------:R-:W-:Y:S01]  /*0430*/  UIADD3 UR4, UPT, UPT, UR5, -0x1, URZ ;  /* 0xffffffff05047890 */ /* 0x000fe2000fffe0ff */
[----:B------:R-:W-:Y:S01]  /*0440*/  IMAD.MOV.U32 R9, RZ, RZ, 0x1 ;  /* 0x00000001ff097424 */ /* 0x000fe200078e00ff */
[----:B------:R-:W-:Y:S02]  /*0450*/  UIADD3 UR5, UPT, UPT, UR5, -0x2, URZ ;  /* 0xfffffffe05057890 */ /* 0x000fe4000fffe0ff */
[----:B------:R-:W-:Y:S02]  /*0460*/  ULOP3.LUT UR6, UR4, 0x7, URZ, 0xc0, !UPT ;  /* 0x0000000704067892 */ /* 0x000fe4000f8ec0ff */
[----:B------:R-:W-:-:S09]  /*0470*/  UISETP.GE.U32.AND UP0, UPT, UR5, 0x7, UPT ;  /* 0x000000070500788c */ /* 0x000fd2000bf06070 */
[----:B------:R-:W-:Y:S05]  /*0480*/  BRA.U !UP0, `(.L_x_268) ;  /* 0x0000000d08387547 */ /* 0x000fea000b800000 */
[----:B------:R-:W1:Y:S01]  /*0490*/  LDCU.128 UR12, c[0x0][0x390] ;  /* 0x00007200ff0c77ac */ /* 0x000e620008000c00 */
[----:B------:R-:W-:Y:S02]  /*04a0*/  HFMA2 R8, -RZ, RZ, 0, 9.5367431640625e-07 ;  /* 0x00000010ff087431 */ /* 0x000fe400000001ff */
[----:B------:R-:W-:Y:S01]  /*04b0*/  IMAD.MOV.U32 R9, RZ, RZ, 0x0 ;  /* 0x00000000ff097424 */ /* 0x000fe200078e00ff */
[----:B------:R-:W-:-:S04]  /*04c0*/  ULOP3.LUT UR5, UR4, 0xfffffff8, URZ, 0xc0, !UPT ;  /* 0xfffffff804057892 */ /* 0x000fc8000f8ec0ff */
[----:B------:R-:W-:Y:S01]  /*04d0*/  UIADD3 UR5, UPT, UPT, -UR5, URZ, URZ ;  /* 0x000000ff05057290 */ /* 0x000fe2000fffe1ff */
[----:B------:R-:W-:Y:S01]  /*04e0*/  IMAD.WIDE R8, R7, 0x4, R8 ;  /* 0x0000000407087825 */ /* 0x000fe200078e0208 */
[----:B------:R-:W-:Y:S02]  /*04f0*/  MOV R7, RZ ;  /* 0x000000ff00077202 */ /* 0x000fe40000000f00 */
[C---:B-1----:R-:W-:Y:S02]  /*0500*/  IADD3 R18, P0, PT, R8.reuse, UR12, RZ ;  /* 0x0000000c08127c10 */ /* 0x042fe4000ff1e0ff */
[----:B------:R-:W-:Y:S02]  /*0510*/  IADD3 R16, P1, PT, R8, UR14, RZ ;  /* 0x0000000e08107c10 */ /* 0x000fe4000ff3e0ff */
[C---:B------:R-:W-:Y:S02]  /*0520*/  IADD3.X R19, PT, PT, R9.reuse, UR13, RZ, P0, !PT ;  /* 0x0000000d09137c10 */ /* 0x040fe400087fe4ff */
[----:B------:R-:W-:-:S09]  /*0530*/  IADD3.X R17, PT, PT, R9, UR15, RZ, P1, !PT ;  /* 0x0000000f09117c10 */ /* 0x000fd20008ffe4ff */
.L_x_294:
[----:B------:R-:W2:Y:S04]  /*0540*/  LDG.E R8, desc[UR8][R16.64+-0xc] ;  /* 0xfffff40810087981 */ /* 0x000ea8000c1e1900 */
[----:B------:R-:W3:Y:S01]  /*0550*/  LDG.E R9, desc[UR8][R18.64+-0xc] ;  /* 0xfffff40812097981 */ /* 0x000ee2000c1e1900 */
[----:B------:R-:W-:Y:S01]  /*0560*/  UIADD3 UR5, UPT, UPT, UR5, 0x8, URZ ;  /* 0x0000000805057890 */ /* 0x000fe2000fffe0ff */
[----:B------:R-:W-:Y:S03]  /*0570*/  BSSY.RECONVERGENT B0, `(.L_x_269) ;  /* 0x0000010000007945 */ /* 0x000fe60003800200 */
[----:B------:R-:W-:Y:S01]  /*0580*/  UISETP.NE.AND UP0, UPT, UR5, URZ, UPT ;  /* 0x000000ff0500728c */ /* 0x000fe2000bf05270 */
[----:B--2---:R-:W-:-:S04]  /*0590*/  FMUL R0, R8, R8 ;  /* 0x0000000808007220 */ /* 0x004fc80000400000 */
[----:B---3--:R-:W-:-:S04]  /*05a0*/  FFMA R21, R9, R9, R0 ;  /* 0x0000000909157223 */ /* 0x008fc80000000000 */
[----:B------:R-:W-:Y:S01]  /*05b0*/  VIADD R0, R21, 0xf3000000 ;  /* 0xf300000015007836 */ /* 0x000fe20000000000 */
[----:B-1----:R1:W2:Y:S04]  /*05c0*/  MUFU.RSQ R2, R21 ;  /* 0x0000001500027308 */ /* 0x0022a80000001400 */
[----:B------:R-:W-:-:S13]  /*05d0*/  ISETP.GT.U32.AND P0, PT, R0, 0x727fffff, PT ;  /* 0x727fffff0000780c */ /* 0x000fda0003f04070 */
[----:B-12---:R-:W-:Y:S05]  /*05e0*/  @!P0 BRA `(.L_x_270) ;  /* 0x0000000000108947 */ /* 0x006fea0003800000 */
[----:B------:R-:W-:Y:S02]  /*05f0*/  MOV R0, R21 ;  /* 0x0000001500007202 */ /* 0x000fe40000000f00 */
[----:B------:R-:W-:-:S07]  /*0600*/  MOV R2, 0x620 ;  /* 0x0000062000027802 */ /* 0x000fce0000000f00 */
[----:B0-----:R-:W-:Y:S05]  /*0610*/  CALL.REL.NOINC `($__internal_2_$__cuda_sm20_sqrt_rn_f32_slowpath) ;  /* 0x0000002400b87944 */ /* 0x001fea0003c00000 */
[----:B------:R-:W-:Y:S05]  /*0620*/  BRA `(.L_x_271) ;  /* 0x0000000000107947 */ /* 0x000fea0003800000 */
.L_x_270:
[----:B------:R-:W-:Y:S01]  /*0630*/  FMUL.FTZ R24, R21, R2 ;  /* 0x0000000215187220 */ /* 0x000fe20000410000 */
[----:B------:R-:W-:-:S03]  /*0640*/  FMUL.FTZ R0, R2, 0.5 ;  /* 0x3f00000002007820 */ /* 0x000fc60000410000 */
[----:B------:R-:W-:-:S04]  /*0650*/  FFMA R21, -R24, R24, R21 ;  /* 0x0000001818157223 */ /* 0x000fc80000000115 */
[----:B------:R-:W-:-:S07]  /*0660*/  FFMA R24, R21, R0, R24 ;  /* 0x0000000015187223 */ /* 0x000fce0000000018 */
.L_x_271:
[----:B------:R-:W-:Y:S05]  /*0670*/  BSYNC.RECONVERGENT B0 ;  /* 0x0000000000007941 */ /* 0x000fea0003800200 */
.L_x_269:
[----:B------:R-:W-:-:S13]  /*0680*/  FSETP.GT.AND P0, PT, R24, R6, PT ;  /* 0x000000061800720b */ /* 0x000fda0003f04000 */
[----:B------:R1:W-:Y:S04]  /*0690*/  @P0 STG.E desc[UR8][R14.64], R24 ;  /* 0x000000180e000986 */ /* 0x0003e8000c101908 */
[----:B------:R-:W2:Y:S04]  /*06a0*/  LDG.E R22, desc[UR8][R16.64+-0x8] ;  /* 0xfffff80810167981 */ /* 0x000ea8000c1e1900 */
[----:B------:R-:W3:Y:S01]  /*06b0*/  LDG.E R23, desc[UR8][R18.64+-0x8] ;  /* 0xfffff80812177981 */ /* 0x000ee2000c1e1900 */
[----:B------:R-:W-:Y:S01]  /*06c0*/  BSSY.RECONVERGENT B0, `(.L_x_272) ;  /* 0x0000012000007945 */ /* 0x000fe20003800200 */
[----:B0-----:R-:W-:Y:S01]  /*06d0*/  @P0 MOV R6, R24 ;  /* 0x0000001800060202 */ /* 0x001fe20000000f00 */
[----:B------:R-:W-:Y:S01]  /*06e0*/  @P0 IMAD.MOV.U32 R5, RZ, RZ, R9 ;  /* 0x000000ffff050224 */ /* 0x000fe200078e0009 */
[----:B------:R-:W-:Y:S01]  /*06f0*/  @P0 MOV R3, R8 ;  /* 0x0000000800030202 */ /* 0x000fe20000000f00 */
[----:B--2---:R-:W-:-:S04]  /*0700*/  FMUL R0, R22, R22 ;  /* 0x0000001616007220 */ /* 0x004fc80000400000 */
[----:B---3--:R-:W-:-:S04]  /*0710*/  FFMA R21, R23, R23, R0 ;  /* 0x0000001717157223 */ /* 0x008fc80000000000 */
[----:B------:R-:W-:Y:S01]  /*0720*/  VIADD R0, R21, 0xf3000000 ;  /* 0xf300000015007836 */ /* 0x000fe20000000000 */
[----:B------:R1:W0:Y:S04]  /*0730*/  MUFU.RSQ R2, R21 ;  /* 0x0000001500027308 */ /* 0x0002280000001400 */
[----:B------:R-:W-:-:S13]  /*0740*/  ISETP.GT.U32.AND P1, PT, R0, 0x727fffff, PT ;  /* 0x727fffff0000780c */ /* 0x000fda0003f24070 */
[----:B01----:R-:W-:Y:S05]  /*0750*/  @!P1 BRA `(.L_x_273) ;  /* 0x0000000000109947 */ /* 0x003fea0003800000 */
[----:B------:R-:W-:Y:S01]  /*0760*/  IMAD.MOV.U32 R0, RZ, RZ, R21 ;  /* 0x000000ffff007224 */ /* 0x000fe200078e0015 */
[----:B------:R-:W-:-:S07]  /*0770*/  MOV R2, 0x790 ;  /* 0x0000079000027802 */ /* 0x000fce0000000f00 */
[----:B------:R-:W-:Y:S05]  /*0780*/  CALL.REL.NOINC `($__internal_2_$__cuda_sm20_sqrt_rn_f32_slowpath) ;  /* 0x00000024005c7944 */ /* 0x000fea0003c00000 */
[----:B------:R-:W-:Y:S05]  /*0790*/  BRA `(.L_x_274) ;  /* 0x0000000000107947 */ /* 0x000fea0003800000 */
.L_x_273:
[----:B------:R-:W-:Y:S01]  /*07a0*/  FMUL.FTZ R24, R21, R2 ;  /* 0x0000000215187220 */ /* 0x000fe20000410000 */
[----:B------:R-:W-:-:S03]  /*07b0*/  FMUL.FTZ R0, R2, 0.5 ;  /* 0x3f00000002007820 */ /* 0x000fc60000410000 */
[----:B------:R-:W-:-:S04]  /*07c0*/  FFMA R9, -R24, R24, R21 ;  /* 0x0000001818097223 */ /* 0x000fc80000000115 */
[----:B------:R-:W-:-:S07]  /*07d0*/  FFMA R24, R9, R0, R24 ;  /* 0x0000000009187223 */ /* 0x000fce0000000018 */
.L_x_274:
[----:B------:R-:W-:Y:S05]  /*07e0*/  BSYNC.RECONVERGENT B0 ;  /* 0x0000000000007941 */ /* 0x000fea0003800200 */
.L_x_272:
[----:B------:R-:W-:-:S13]  /*07f0*/  FSETP.GT.AND P0, PT, R24, R6, PT ;  /* 0x000000061800720b */ /* 0x000fda0003f04000 */
[----:B------:R0:W-:Y:S04]  /*0800*/  @P0 STG.E desc[UR8][R14.64], R24 ;  /* 0x000000180e000986 */ /* 0x0001e8000c101908 */
[----:B------:R-:W2:Y:S04]  /*0810*/  LDG.E R8, desc[UR8][R16.64+-0x4] ;  /* 0xfffffc0810087981 */ /* 0x000ea8000c1e1900 */
[----:B------:R-:W3:Y:S01]  /*0820*/  LDG.E R9, desc[UR8][R18.64+-0x4] ;  /* 0xfffffc0812097981 */ /* 0x000ee2000c1e1900 */
[----:B------:R-:W-:Y:S01]  /*0830*/  BSSY.RECONVERGENT B0, `(.L_x_275) ;  /* 0x0000012000007945 */ /* 0x000fe20003800200 */
[----:B------:R-:W-:Y:S01]  /*0840*/  @P0 IMAD.MOV.U32 R6, RZ, RZ, R24 ;  /* 0x000000ffff060224 */ /* 0x000fe200078e0018 */
[----:B------:R-:W-:Y:S01]  /*0850*/  @P0 MOV R5, R23 ;  /* 0x0000001700050202 */ /* 0x000fe20000000f00 */
[----:B------:R-:W-:-:S02]  /*0860*/  @P0 IMAD.MOV.U32 R3, RZ, RZ, R22 ;  /* 0x000000ffff030224 */ /* 0x000fc400078e0016 */
[----:B--2---:R-:W-:-:S04]  /*0870*/  FMUL R0, R8, R8 ;  /* 0x0000000808007220 */ /* 0x004fc80000400000 */
[----:B---3--:R-:W-:-:S04]  /*0880*/  FFMA R21, R9, R9, R0 ;  /* 0x0000000909157223 */ /* 0x008fc80000000000 */
[----:B------:R0:W1:Y:S01]  /*0890*/  MUFU.RSQ R2, R21 ;  /* 0x0000001500027308 */ /* 0x0000620000001400 */
[----:B------:R-:W-:-:S04]  /*08a0*/  IADD3 R0, PT, PT, R21, -0xd000000, RZ ;  /* 0xf300000015007810 */ /* 0x000fc80007ffe0ff */
[----:B------:R-:W-:-:S13]  /*08b0*/  ISETP.GT.U32.AND P1, PT, R0, 0x727fffff, PT ;  /* 0x727fffff0000780c */ /* 0x000fda0003f24070 */
[----:B01----:R-:W-:Y:S05]  /*08c0*/  @!P1 BRA `(.L_x_276) ;  /* 0x0000000000109947 */ /* 0x003fea0003800000 */
[----:B------:R-:W-:Y:S02]  /*08d0*/  MOV R0, R21 ;  /* 0x0000001500007202 */ /* 0x000fe40000000f00 */
[----:B------:R-:W-:-:S07]  /*08e0*/  MOV R2, 0x900 ;  /* 0x0000090000027802 */ /* 0x000fce0000000f00 */
[----:B------:R-:W-:Y:S05]  /*08f0*/  CALL.REL.NOINC `($__internal_2_$__cuda_sm20_sqrt_rn_f32_slowpath) ;  /* 0x0000002400007944 */ /* 0x000fea0003c00000 */
[----:B------:R-:W-:Y:S05]  /*0900*/  BRA `(.L_x_277) ;  /* 0x0000000000107947 */ /* 0x000fea0003800000 */
.L_x_276:
[----:B------:R-:W-:Y:S01]  /*0910*/  FMUL.FTZ R24, R21, R2 ;  /* 0x0000000215187220 */ /* 0x000fe20000410000 */
[----:B------:R-:W-:-:S03]  /*0920*/  FMUL.FTZ R0, R2, 0.5 ;  /* 0x3f00000002007820 */ /* 0x000fc60000410000 */
[----:B------:R-:W-:-:S04]  /*0930*/  FFMA R21, -R24, R24, R21 ;  /* 0x0000001818157223 */ /* 0x000fc80000000115 */
[----:B------:R-:W-:-:S07]  /*0940*/  FFMA R24, R21, R0, R24 ;  /* 0x0000000015187223 */ /* 0x000fce0000000018 */
.L_x_277:
[----:B------:R-:W-:Y:S05]  /*0950*/  BSYNC.RECONVERGENT B0 ;  /* 0x0000000000007941 */ /* 0x000fea0003800200 */
.L_x_275:
[----:B------:R-:W-:-:S13]  /*0960*/  FSETP.GT.AND P0, PT, R24, R6, PT ;  /* 0x000000061800720b */ /* 0x000fda0003f04000 */
[----:B------:R0:W-:Y:S04]  /*0970*/  @P0 STG.E desc[UR8][R14.64], R24 ;  /* 0x000000180e000986 */ /* 0x0001e8000c101908 */
[----:B------:R-:W2:Y:S04]  /*0980*/  LDG.E R22, desc[UR8][R16.64] ;  /* 0x0000000810167981 */ /* 0x000ea8000c1e1900 */
[----:B------:R-:W3:Y:S01]  /*0990*/  LDG.E R23, desc[UR8][R18.64] ;  /* 0x0000000812177981 */ /* 0x000ee2000c1e1900 */
[----:B------:R-:W-:Y:S01]  /*09a0*/  BSSY.RECONVERGENT B0, `(.L_x_278) ;  /* 0x0000012000007945 */ /* 0x000fe20003800200 */
[----:B------:R-:W-:Y:S01]  /*09b0*/  @P0 MOV R6, R24 ;  /* 0x0000001800060202 */ /* 0x000fe20000000f00 */
[----:B------:R-:W-:Y:S01]  /*09c0*/  @P0 IMAD.MOV.U32 R5, RZ, RZ, R9 ;  /* 0x000000ffff050224 */ /* 0x000fe200078e0009 */
[----:B------:R-:W-:Y:S01]  /*09d0*/  @P0 MOV R3, R8 ;  /* 0x0000000800030202 */ /* 0x000fe20000000f00 */
[----:B--2---:R-:W-:-:S04]  /*09e0*/  FMUL R0, R22, R22 ;  /* 0x0000001616007220 */ /* 0x004fc80000400000 */
[----:B---3--:R-:W-:-:S04]  /*09f0*/  FFMA R21, R23, R23, R0 ;  /* 0x0000001717157223 */ /* 0x008fc80000000000 */
[----:B------:R-:W-:Y:S01]  /*0a00*/  VIADD R0, R21, 0xf3000000 ;  /* 0xf300000015007836 */ /* 0x000fe20000000000 */
[----:B------:R0:W1:Y:S04]  /*0a10*/  MUFU.RSQ R2, R21 ;  /* 0x0000001500027308 */ /* 0x0000680000001400 */
[----:B------:R-:W-:-:S13]  /*0a20*/  ISETP.GT.U32.AND P1, PT, R0, 0x727fffff, PT ;  /* 0x727fffff0000780c */ /* 0x000fda0003f24070 */
[----:B01----:R-:W-:Y:S05]  /*0a30*/  @!P1 BRA `(.L_x_279) ;  /* 0x0000000000109947 */ /* 0x003fea0003800000 */
[----:B------:R-:W-:Y:S01]  /*0a40*/  IMAD.MOV.U32 R0, RZ, RZ, R21 ;  /* 0x000000ffff007224 */ /* 0x000fe200078e0015 */
[----:B------:R-:W-:-:S07]  /*0a50*/  MOV R2, 0xa70 ;  /* 0x00000a7000027802 */ /* 0x000fce0000000f00 */
[----:B------:R-:W-:Y:S05]  /*0a60*/  CALL.REL.NOINC `($__internal_2_$__cuda_sm20_sqrt_rn_f32_slowpath) ;  /* 0x0000002000a47944 */ /* 0x000fea0003c00000 */
[----:B------:R-:W-:Y:S05]  /*0a70*/  BRA `(.L_x_280) ;  /* 0x0000000000107947 */ /* 0x000fea0003800000 */
.L_x_279:
[----:B------:R-:W-:Y:S01]  /*0a80*/  FMUL.FTZ R24, R21, R2 ;  /* 0x0000000215187220 */ /* 0x000fe20000410000 */
[----:B------:R-:W-:-:S03]  /*0a90*/  FMUL.FTZ R0, R2, 0.5 ;  /* 0x3f00000002007820 */ /* 0x000fc60000410000 */
[----:B------:R-:W-:-:S04]  /*0aa0*/  FFMA R9, -R24, R24, R21 ;  /* 0x0000001818097223 */ /* 0x000fc80000000115 */
[----:B------:R-:W-:-:S07]  /*0ab0*/  FFMA R24, R9, R0, R24 ;  /* 0x0000000009187223 */ /* 0x000fce0000000018 */
.L_x_280:
[----:B------:R-:W-:Y:S05]  /*0ac0*/  BSYNC.RECONVERGENT B0 ;  /* 0x0000000000007941 */ /* 0x000fea0003800200 */
.L_x_278:
        /* <DEDUP_REMOVED lines=18> */
.L_x_282:
[----:B------:R-:W-:Y:S01]  /*0bf0*/  FMUL.FTZ R24, R21, R2 ;  /* 0x0000000215187220 */ /* 0x000fe20000410000 */
[----:B------:R-:W-:-:S03]  /*0c00*/  FMUL.FTZ R0, R2, 0.5 ;  /* 0x3f00000002007820 */ /* 0x000fc60000410000 */
[----:B------:R-:W-:-:S04]  /*0c10*/  FFMA R21, -R24, R24, R21 ;  /* 0x0000001818157223 */ /* 0x000fc80000000115 */
[----:B------:R-:W-:-:S07]  /*0c20*/  FFMA R24, R21, R0, R24 ;  /* 0x0000000015187223 */ /* 0x000fce0000000018 */
.L_x_283:
[----:B------:R-:W-:Y:S05]  /*0c30*/  BSYNC.RECONVERGENT B0 ;  /* 0x0000000000007941 */ /* 0x000fea0003800200 */
.L_x_281:
        /* <DEDUP_REMOVED lines=18> */
.L_x_285:
[----:B------:R-:W-:Y:S01]  /*0d60*/  FMUL.FTZ R24, R21, R2 ;  /* 0x0000000215187220 */ /* 0x000fe20000410000 */
[----:B------:R-:W-:-:S03]  /*0d70*/  FMUL.FTZ R0, R2, 0.5 ;  /* 0x3f00000002007820 */ /* 0x000fc60000410000 */
[----:B------:R-:W-:-:S04]  /*0d80*/  FFMA R9, -R24, R24, R21 ;  /* 0x0000001818097223 */ /* 0x000fc80000000115 */
[----:B------:R-:W-:-:S07]  /*0d90*/  FFMA R24, R9, R0, R24 ;  /* 0x0000000009187223 */ /* 0x000fce0000000018 */
.L_x_286:
[----:B------:R-:W-:Y:S05]  /*0da0*/  BSYNC.RECONVERGENT B0 ;  /* 0x0000000000007941 */ /* 0x000fea0003800200 */
.L_x_284:
        /* <DEDUP_REMOVED lines=18> */
.L_x_288:
[----:B------:R-:W-:Y:S01]  /*0ed0*/  FMUL.FTZ R24, R21, R2 ;  /* 0x0000000215187220 */ /* 0x000fe20000410000 */
[----:B------:R-:W-:-:S03]  /*0ee0*/  FMUL.FTZ R0, R2, 0.5 ;  /* 0x3f00000002007820 */ /* 0x000fc60000410000 */
[----:B------:R-:W-:-:S04]  /*0ef0*/  FFMA R21, -R24, R24, R21 ;  /* 0x0000001818157223 */ /* 0x000fc80000000115 */
[----:B------:R-:W-:-:S07]  /*0f00*/  FFMA R24, R21, R0, R24 ;  /* 0x0000000015187223 */ /* 0x000fce0000000018 */
.L_x_289:
[----:B------:R-:W-:Y:S05]  /*0f10*/  BSYNC.RECONVERGENT B0 ;  /* 0x0000000000007941 */ /* 0x000fea0003800200 */
.L_x_287:
        /* <DEDUP_REMOVED lines=14> */
[----:B------:R-:W-:Y:S01]  /*1000*/  BSSY.RECONVERGENT B1, `(.L_x_292) ;  /* 0x0000004000017945 */ /* 0x000fe20003800200 */
[----:B------:R-:W-:Y:S01]  /*1010*/  IMAD.MOV.U32 R0, RZ, RZ, R21 ;  /* 0x000000ffff007224 */ /* 0x000fe200078e0015 */
[----:B------:R-:W-:-:S07]  /*1020*/  MOV R2, 0x1040 ;  /* 0x0000104000027802 */ /* 0x000fce0000000f00 */
[----:B------:R-:W-:Y:S05]  /*1030*/  CALL.REL.NOINC `($__internal_2_$__cuda_sm20_sqrt_rn_f32_slowpath) ;  /* 0x0000001c00307944 */ /* 0x000fea0003c00000 */
[----:B------:R-:W-:Y:S05]  /*1040*/  BSYNC.RECONVERGENT B1 ;  /* 0x0000000000017941 */ /* 0x000fea0003800200 */
.L_x_292:
[----:B------:R-:W-:Y:S05]  /*1050*/  BRA `(.L_x_293) ;  /* 0x0000000000107947 */ /* 0x000fea0003800000 */
.L_x_291:
[----:B------:R-:W-:Y:S01]  /*1060*/  FMUL.FTZ R24, R21, R2 ;  /* 0x0000000215187220 */ /* 0x000fe20000410000 */
[----:B------:R-:W-:-:S03]  /*1070*/  FMUL.FTZ R0, R2, 0.5 ;  /* 0x3f00000002007820 */ /* 0x000fc60000410000 */
[----:B------:R-:W-:-:S04]  /*1080*/  FFMA R9, -R24, R24, R21 ;  /* 0x0000001818097223 */ /* 0x000fc80000000115 */
[----:B------:R-:W-:-:S07]  /*1090*/  FFMA R24, R9, R0, R24 ;  /* 0x0000000009187223 */ /* 0x000fce0000000018 */
.L_x_293:
[----:B------:R-:W-:Y:S05]  /*10a0*/  BSYNC.RECONVERGENT B0 ;  /* 0x0000000000007941 */ /* 0x000fea0003800200 */
.L_x_290:
[----:B------:R-:W-:Y:S01]  /*10b0*/  FSETP.GT.AND P0, PT, R24, R6, PT ;  /* 0x000000061800720b */ /* 0x000fe20003f04000 */
[----:B------:R-:W-:Y:S01]  /*10c0*/  VIADD R7, R7, 0x8 ;  /* 0x0000000807077836 */ /* 0x000fe20000000000 */
[----:B------:R-:W-:Y:S02]  /*10d0*/  IADD3 R18, P1, PT, R18, 0x20, RZ ;  /* 0x0000002012127810 */ /* 0x000fe40007f3e0ff */
[----:B------:R-:W-:-:S03]  /*10e0*/  IADD3 R16, P2, PT, R16, 0x20, RZ ;  /* 0x0000002010107810 */ /* 0x000fc60007f5e0ff */
[----:B------:R-:W-:Y:S01]  /*10f0*/  IMAD.X R19, RZ, RZ, R19, P1 ;  /* 0x000000ffff137224 */ /* 0x000fe200008e0613 */
[----:B------:R-:W-:-:S05]  /*1100*/  IADD3.X R17, PT, PT, RZ, R17, RZ, P2, !PT ;  /* 0x00000011ff117210 */ /* 0x000fca00017fe4ff */
[----:B------:R1:W-:Y:S01]  /*1110*/  @P0 STG.E desc[UR8][R14.64], R24 ;  /* 0x000000180e000986 */ /* 0x0003e2000c101908 */
[----:B------:R-:W-:Y:S01]  /*1120*/  @P0 MOV R6, R24 ;  /* 0x0000001800060202 */ /* 0x000fe20000000f00 */
[----:B------:R-:W-:Y:S01]  /*1130*/  @P0 IMAD.MOV.U32 R5, RZ, RZ, R23 ;  /* 0x000000ffff050224 */ /* 0x000fe200078e0017 */
[----:B------:R-:W-:Y:S01]  /*1140*/  @P0 MOV R3, R22 ;  /* 0x0000001600030202 */ /* 0x000fe20000000f00 */
[----:B------:R-:W-:Y:S06]  /*1150*/  BRA.U UP0, `(.L_x_294) ;  /* 0xfffffff100f87547 */ /* 0x000fec000b83ffff */
[----:B------:R-:W-:-:S07]  /*1160*/  IADD3 R9, PT, PT, R7, 0x1, RZ ;  /* 0x0000000107097810 */ /* 0x000fce0007ffe0ff */
.L_x_268:
[----:B------:R-:W-:-:S09]  /*1170*/  UISETP.NE.AND UP0, UPT, UR6, URZ, UPT ;  /* 0x000000ff0600728c */ /* 0x000fd2000bf05270 */
[----:B------:R-:W-:Y:S05]  /*1180*/  BRA.U !UP0, `(.L_x_267) ;  /* 0x0000000908c87547 */ /* 0x000fea000b800000 */
[----:B------:R-:W-:Y:S02]  /*1190*/  UISETP.GE.U32.AND UP0, UPT, UR6, 0x4, UPT ;  /* 0x000000040600788c */ /* 0x000fe4000bf06070 */
[----:B------:R-:W-:-:S07]  /*11a0*/  ULOP3.LUT UR5, UR4, 0x3, URZ, 0xc0, !UPT ;  /* 0x0000000304057892 */ /* 0x000fce000f8ec0ff */
[----:B------:R-:W-:Y:S05]  /*11b0*/  BRA.U !UP0, `(.L_x_295) ;  /* 0x00000005087c7547 */ /* 0x000fea000b800000 */
[----:B------:R-:W-:-:S04]  /*11c0*/  IMAD.WIDE R18, R9, 0x4, R10 ;  /* 0x0000000409127825 */ /* 0x000fc800078e020a */
[----:B------:R-:W-:Y:S01]  /*11d0*/  IMAD.WIDE R22, R9, 0x4, R12 ;  /* 0x0000000409167825 */ /* 0x000fe200078e020c */
[----:B------:R-:W2:Y:S04]  /*11e0*/  LDG.E R16, desc[UR8][R18.64] ;  /* 0x0000000812107981 */ /* 0x000ea8000c1e1900 */
[----:B------:R-:W3:Y:S01]  /*11f0*/  LDG.E R17, desc[UR8][R22.64] ;  /* 0x0000000816117981 */ /* 0x000ee2000c1e1900 */
[----:B------:R-:W-:Y:S01]  /*1200*/  BSSY.RECONVERGENT B0, `(.L_x_296) ;  /* 0x000000f000007945 */ /* 0x000fe20003800200 */
[----:B--2---:R-:W-:-:S04]  /*1210*/  FMUL R0, R16, R16 ;  /* 0x0000001010007220 */ /* 0x004fc80000400000 */
[----:B---3--:R-:W-:-:S04]  /*1220*/  FFMA R7, R17, R17, R0 ;  /* 0x0000001111077223 */ /* 0x008fc80000000000 */
[----:B------:R-:W-:Y:S01]  /*1230*/  VIADD R0, R7, 0xf3000000 ;  /* 0xf300000007007836 */ /* 0x000fe20000000000 */
[----:B------:R2:W3:Y:S04]  /*1240*/  MUFU.RSQ R2, R7 ;  /* 0x0000000700027308 */ /* 0x0004e80000001400 */
[----:B------:R-:W-:-:S13]  /*1250*/  ISETP.GT.U32.AND P0, PT, R0, 0x727fffff, PT ;  /* 0x727fffff0000780c */ /* 0x000fda0003f04070 */
[----:B--23--:R-:W-:Y:S05]  /*1260*/  @!P0 BRA `(.L_x_297) ;  /* 0x0000000000108947 */ /* 0x00cfea0003800000 */
[----:B------:R-:W-:Y:S02]  /*1270*/  MOV R0, R7 ;  /* 0x0000000700007202 */ /* 0x000fe40000000f00 */
[----:B------:R-:W-:-:S07]  /*1280*/  MOV R2, 0x12a0 ;  /* 0x000012a000027802 */ /* 0x000fce0000000f00 */
[----:B01----:R-:W-:Y:S05]  /*1290*/  CALL.REL.NOINC `($__internal_2_$__cuda_sm20_sqrt_rn_f32_slowpath) ;  /* 0x0000001800987944 */ /* 0x003fea0003c00000 */
[----:B------:R-:W-:Y:S05]  /*12a0*/  BRA `(.L_x_298) ;  /* 0x0000000000107947 */ /* 0x000fea0003800000 */
.L_x_297:
[----:B-1----:R-:W-:Y:S01]  /*12b0*/  FMUL.FTZ R24, R7, R2 ;  /* 0x0000000207187220 */ /* 0x002fe20000410000 */
[----:B------:R-:W-:-:S03]  /*12c0*/  FMUL.FTZ R0, R2, 0.5 ;  /* 0x3f00000002007820 */ /* 0x000fc60000410000 */
[----:B------:R-:W-:-:S04]  /*12d0*/  FFMA R7, -R24, R24, R7 ;  /* 0x0000001818077223 */ /* 0x000fc80000000107 */
[----:B------:R-:W-:-:S07]  /*12e0*/  FFMA R24, R7, R0, R24 ;  /* 0x0000000007187223 */ /* 0x000fce0000000018 */
.L_x_298:
[----:B------:R-:W-:Y:S05]  /*12f0*/  BSYNC.RECONVERGENT B0 ;  /* 0x0000000000007941 */ /* 0x000fea0003800200 */
.L_x_296:
        /* <DEDUP_REMOVED lines=18> */
.L_x_300:
[----:B------:R-:W-:Y:S01]  /*1420*/  FMUL.FTZ R24, R21, R2 ;  /* 0x0000000215187220 */ /* 0x000fe20000410000 */
[----:B------:R-:W-:-:S03]  /*1430*/  FMUL.FTZ R0, R2, 0.5 ;  /* 0x3f00000002007820 */ /* 0x000fc60000410000 */
[----:B------:R-:W-:-:S04]  /*1440*/  FFMA R17, -R24, R24, R21 ;  /* 0x0000001818117223 */ /* 0x000fc80000000115 */
[----:B------:R-:W-:-:S07]  /*1450*/  FFMA R24, R17, R0, R24 ;  /* 0x0000000011187223 */ /* 0x000fce0000000018 */
.L_x_301:
[----:B------:R-:W-:Y:S05]  /*1460*/  BSYNC.RECONVERGENT B0 ;  /* 0x0000000000007941 */ /* 0x000fea0003800200 */
.L_x_299:
        /* <DEDUP_REMOVED lines=18> */
.L_x_303:
[----:B------:R-:W-:Y:S01]  /*1590*/  FMUL.FTZ R24, R21, R2 ;  /* 0x0000000215187220 */ /* 0x000fe20000410000 */
[----:B------:R-:W-:-:S03]  /*15a0*/  FMUL.FTZ R0, R2, 0.5 ;  /* 0x3f00000002007820 */ /* 0x000fc60000410000 */
[----:B------:R-:W-:-:S04]  /*15b0*/  FFMA R7, -R24, R24, R21 ;  /* 0x0000001818077223 */ /* 0x000fc80000000115 */
[----:B------:R-:W-:-:S07]  /*15c0*/  FFMA R24, R7, R0, R24 ;  /* 0x0000000007187223 */ /* 0x000fce0000000018 */
.L_x_304:
[----:B------:R-:W-:Y:S05]  /*15d0*/  BSYNC.RECONVERGENT B0 ;  /* 0x0000000000007941 */ /* 0x000fea0003800200 */
.L_x_302:
        /* <DEDUP_REMOVED lines=18> */
.L_x_306:
[----:B------:R-:W-:Y:S01]  /*1700*/  FMUL.FTZ R24, R7, R2 ;  /* 0x0000000207187220 */ /* 0x000fe20000410000 */
[----:B------:R-:W-:-:S03]  /*1710*/  FMUL.FTZ R0, R2, 0.5 ;  /* 0x3f00000002007820 */ /* 0x000fc60000410000 */
[----:B------:R-:W-:-:S04]  /*1720*/  FFMA R7, -R24, R24, R7 ;  /* 0x0000001818077223 */ /* 0x000fc80000000107 */
[----:B------:R-:W-:-:S07]  /*1730*/  FFMA R24, R7, R0, R24 ;  /* 0x0000000007187223 */ /* 0x000fce0000000018 */
.L_x_307:
[----:B------:R-:W-:Y:S05]  /*1740*/  BSYNC.RECONVERGENT B0 ;  /* 0x0000000000007941 */ /* 0x000fea0003800200 */
.L_x_305:
[----:B------:R-:W-:Y:S01]  /*1750*/  FSETP.GT.AND P0, PT, R24, R6, PT ;  /* 0x000000061800720b */ /* 0x000fe20003f04000 */
[----:B------:R-:W-:-:S12]  /*1760*/  VIADD R9, R9, 0x4 ;  /* 0x0000000409097836 */ /* 0x000fd80000000000 */
[----:B------:R2:W-:Y:S01]  /*1770*/  @P0 STG.E desc[UR8][R14.64], R24 ;  /* 0x000000180e000986 */ /* 0x0005e2000c101908 */
[----:B------:R-:W-:Y:S01]  /*1780*/  @P0 MOV R6, R24 ;  /* 0x0000001800060202 */ /* 0x000fe20000000f00 */
[----:B------:R-:W-:Y:S01]  /*1790*/  @P0 IMAD.MOV.U32 R5, RZ, RZ, R22 ;  /* 0x000000ffff050224 */ /* 0x000fe200078e0016 */
[----:B------:R-:W-:-:S07]  /*17a0*/  @P0 MOV R3, R18 ;  /* 0x0000001200030202 */ /* 0x000fce0000000f00 */
.L_x_295:
[----:B------:R-:W-:-:S09]  /*17b0*/  UISETP.NE.AND UP0, UPT, UR5, URZ, UPT ;  /* 0x000000ff0500728c */ /* 0x000fd2000bf05270 */
[----:B------:R-:W-:Y:S05]  /*17c0*/  BRA.U !UP0, `(.L_x_267) ;  /* 0x0000000508387547 */ /* 0x000fea000b800000 */
[----:B------:R-:W-:-:S09]  /*17d0*/  UISETP.NE.AND UP0, UPT, UR5, 0x1, UPT ;  /* 0x000000010500788c */ /* 0x000fd2000bf05270 */
[----:B------:R-:W-:Y:S05]  /*17e0*/  BRA.U !UP0, `(.L_x_308) ;  /* 0x0000000108c47547 */ /* 0x000fea000b800000 */
[----:B------:R-:W-:-:S04]  /*17f0*/  IMAD.WIDE R16, R9, 0x4, R10 ;  /* 0x0000000409107825 */ /* 0x000fc800078e020a */
[----:B------:R-:W-:Y:S01]  /*1800*/  IMAD.WIDE R18, R9, 0x4, R12 ;  /* 0x0000000409127825 */ /* 0x000fe200078e020c */
[----:B------:R-:W3:Y:S04]  /*1810*/  LDG.E R8, desc[UR8][R16.64] ;  /* 0x0000000810087981 */ /* 0x000ee8000c1e1900 */
[----:B------:R-:W4:Y:S01]  /*1820*/  LDG.E R7, desc[UR8][R18.64] ;  /* 0x0000000812077981 */ /* 0x000f22000c1e1900 */
[----:B------:R-:W-:Y:S01]  /*1830*/  BSSY.RECONVERGENT B0, `(.L_x_309) ;  /* 0x000000f000007945 */ /* 0x000fe20003800200 */
[----:B---3--:R-:W-:-:S04]  /*1840*/  FMUL R0, R8, R8 ;  /* 0x0000000808007220 */ /* 0x008fc80000400000 */
[----:B----4-:R-:W-:-:S04]  /*1850*/  FFMA R21, R7, R7, R0 ;  /* 0x0000000707157223 */ /* 0x010fc80000000000 */
[----:B------:R3:W4:Y:S01]  /*1860*/  MUFU.RSQ R2, R21 ;  /* 0x0000001500027308 */ /* 0x0007220000001400 */
[----:B------:R-:W-:-:S04]  /*1870*/  IADD3 R0, PT, PT, R21, -0xd000000, RZ ;  /* 0xf300000015007810 */ /* 0x000fc80007ffe0ff */
[----:B------:R-:W-:-:S13]  /*1880*/  ISETP.GT.U32.AND P0, PT, R0, 0x727fffff, PT ;  /* 0x727fffff0000780c */ /* 0x000fda0003f04070 */
[----:B---34-:R-:W-:Y:S05]  /*1890*/  @!P0 BRA `(.L_x_310) ;  /* 0x0000000000108947 */ /* 0x018fea0003800000 */
[----:B------:R-:W-:Y:S01]  /*18a0*/  IMAD.MOV.U32 R0, RZ, RZ, R21 ;  /* 0x000000ffff007224 */ /* 0x000fe200078e0015 */
[----:B------:R-:W-:-:S07]  /*18b0*/  MOV R2, 0x18d0 ;  /* 0x000018d000027802 */ /* 0x000fce0000000f00 */
[----:B012---:R-:W-:Y:S05]  /*18c0*/  CALL.REL.NOINC `($__internal_2_$__cuda_sm20_sqrt_rn_f32_slowpath) ;  /* 0x00000014000c7944 */ /* 0x007fea0003c00000 */
[----:B------:R-:W-:Y:S05]  /*18d0*/  BRA `(.L_x_311) ;  /* 0x0000000000107947 */ /* 0x000fea0003800000 */
.L_x_310:
[----:B-12---:R-:W-:Y:S01]  /*18e0*/  FMUL.FTZ R24, R21, R2 ;  /* 0x0000000215187220 */ /* 0x006fe20000410000 */
[----:B------:R-:W-:-:S03]  /*18f0*/  FMUL.FTZ R0, R2, 0.5 ;  /* 0x3f00000002007820 */ /* 0x000fc60000410000 */
[----:B------:R-:W-:-:S04]  /*1900*/  FFMA R21, -R24, R24, R21 ;  /* 0x0000001818157223 */ /* 0x000fc80000000115 */
[----:B------:R-:W-:-:S07]  /*1910*/  FFMA R24, R21, R0, R24 ;  /* 0x0000000015187223 */ /* 0x000fce0000000018 */
.L_x_311:
[----:B------:R-:W-:Y:S05]  /*1920*/  BSYNC.RECONVERGENT B0 ;  /* 0x0000000000007941 */ /* 0x000fea0003800200 */
.L_x_309:
[----:B------:R-:W-:-:S13]  /*1930*/  FSETP.GT.AND P0, PT, R24, R6, PT ;  /* 0x000000061800720b */ /* 0x000fda0003f04000 */
[----:B------:R1:W-:Y:S04]  /*1940*/  @P0 STG.E desc[UR8][R14.64], R24 ;  /* 0x000000180e000986 */ /* 0x0003e8000c101908 */
[----:B------:R-:W2:Y:S04]  /*1950*/  LDG.E R16, desc[UR8][R16.64+0x4] ;  /* 0x0000040810107981 */ /* 0x000ea8000c1e1900 */
[----:B------:R-:W3:Y:S01]  /*1960*/  LDG.E R18, desc[UR8][R18.64+0x4] ;  /* 0x0000040812127981 */ /* 0x000ee2000c1e1900 */
[----:B------:R-:W-:Y:S01]  /*1970*/  BSSY.RECONVERGENT B0, `(.L_x_312) ;  /* 0x0000012000007945 */ /* 0x000fe20003800200 */
[----:B0-----:R-:W-:Y:S01]  /*1980*/  @P0 IMAD.MOV.U32 R6, RZ, RZ, R24 ;  /* 0x000000ffff060224 */ /* 0x001fe200078e0018 */
[----:B------:R-:W-:Y:S01]  /*1990*/  @P0 MOV R5, R7 ;  /* 0x0000000700050202 */ /* 0x000fe20000000f00 */
[----:B------:R-:W-:-:S02]  /*19a0*/  @P0 IMAD.MOV.U32 R3, RZ, RZ, R8 ;  /* 0x000000ffff030224 */ /* 0x000fc400078e0008 */
[----:B--2---:R-:W-:-:S04]  /*19b0*/  FMUL R21, R16, R16 ;  /* 0x0000001010157220 */ /* 0x004fc80000400000 */
[----:B---3--:R-:W-:-:S04]  /*19c0*/  FFMA R21, R18, R18, R21 ;  /* 0x0000001212157223 */ /* 0x008fc80000000015 */
[----:B------:R1:W0:Y:S01]  /*19d0*/  MUFU.RSQ R2, R21 ;  /* 0x0000001500027308 */ /* 0x0002220000001400 */
[----:B------:R-:W-:-:S04]  /*19e0*/  IADD3 R0, PT, PT, R21, -0xd000000, RZ ;  /* 0xf300000015007810 */ /* 0x000fc80007ffe0ff */
[----:B------:R-:W-:-:S13]  /*19f0*/  ISETP.GT.U32.AND P1, PT, R0, 0x727fffff, PT ;  /* 0x727fffff0000780c */ /* 0x000fda0003f24070 */
[----:B01----:R-:W-:Y:S05]  /*1a00*/  @!P1 BRA `(.L_x_313) ;  /* 0x0000000000109947 */ /* 0x003fea0003800000 */
[----:B------:R-:W-:Y:S02]  /*1a10*/  MOV R0, R21 ;  /* 0x0000001500007202 */ /* 0x000fe40000000f00 */
[----:B------:R-:W-:-:S07]  /*1a20*/  MOV R2, 0x1a40 ;  /* 0x00001a4000027802 */ /* 0x000fce0000000f00 */
[----:B------:R-:W-:Y:S05]  /*1a30*/  CALL.REL.NOINC `($__internal_2_$__cuda_sm20_sqrt_rn_f32_slowpath) ;  /* 0x0000001000b07944 */ /* 0x000fea0003c00000 */
[----:B------:R-:W-:Y:S05]  /*1a40*/  BRA `(.L_x_314) ;  /* 0x0000000000107947 */ /* 0x000fea0003800000 */
.L_x_313:
[----:B------:R-:W-:Y:S01]  /*1a50*/  FMUL.FTZ R24, R21, R2 ;  /* 0x0000000215187220 */ /* 0x000fe20000410000 */
[----:B------:R-:W-:-:S03]  /*1a60*/  FMUL.FTZ R0, R2, 0.5 ;  /* 0x3f00000002007820 */ /* 0x000fc60000410000 */
[----:B------:R-:W-:-:S04]  /*1a70*/  FFMA R7, -R24, R24, R21 ;  /* 0x0000001818077223 */ /* 0x000fc80000000115 */
[----:B------:R-:W-:-:S07]  /*1a80*/  FFMA R24, R7, R0, R24 ;  /* 0x0000000007187223 */ /* 0x000fce0000000018 */
.L_x_314:
[----:B------:R-:W-:Y:S05]  /*1a90*/  BSYNC.RECONVERGENT B0 ;  /* 0x0000000000007941 */ /* 0x000fea0003800200 */
.L_x_312:
[----:B------:R-:W-:Y:S02]  /*1aa0*/  FSETP.GT.AND P0, PT, R24, R6, PT ;  /* 0x000000061800720b */ /* 0x000fe40003f04000 */
[----:B------:R-:W-:-:S11]  /*1ab0*/  IADD3 R9, PT, PT, R9, 0x2, RZ ;  /* 0x0000000209097810 */ /* 0x000fd60007ffe0ff */
[----:B------:R3:W-:Y:S01]  /*1ac0*/  @P0 STG.E desc[UR8][R14.64], R24 ;  /* 0x000000180e000986 */ /* 0x0007e2000c101908 */
[----:B------:R-:W-:Y:S01]  /*1ad0*/  @P0 IMAD.MOV.U32 R6, RZ, RZ, R24 ;  /* 0x000000ffff060224 */ /* 0x000fe200078e0018 */
[----:B------:R-:W-:Y:S01]  /*1ae0*/  @P0 MOV R5, R18 ;  /* 0x0000001200050202 */ /* 0x000fe20000000f00 */
[----:B------:R-:W-:-:S07]  /*1af0*/  @P0 IMAD.MOV.U32 R3, RZ, RZ, R16 ;  /* 0x000000ffff030224 */ /* 0x000fce00078e0010 */
.L_x_308:
[----:B------:R-:W-:-:S04]  /*1b00*/  ULOP3.LUT UR4, UR4, 0x1, URZ, 0xc0, !UPT ;  /* 0x0000000104047892 */ /* 0x000fc8000f8ec0ff */
[----:B------:R-:W-:-:S09]  /*1b10*/  UISETP.NE.U32.AND UP0, UPT, UR4, 0x1, UPT ;  /* 0x000000010400788c */ /* 0x000fd2000bf05070 */
[----:B------:R-:W-:Y:S05]  /*1b20*/  BRA.U UP0, `(.L_x_267) ;  /* 0x0000000100607547 */ /* 0x000fea000b800000 */
[----:B------:R-:W-:-:S04]  /*1b30*/  IMAD.WIDE R10, R9, 0x4, R10 ;  /* 0x00000004090a7825 */ /* 0x000fc800078e020a */
[----:B------:R-:W-:Y:S01]  /*1b40*/  IMAD.WIDE R12, R9, 0x4, R12 ;  /* 0x00000004090c7825 */ /* 0x000fe200078e020c */
[----:B------:R-:W4:Y:S05]  /*1b50*/  LDG.E R7, desc[UR8][R10.64] ;  /* 0x000000080a077981 */ /* 0x000f2a000c1e1900 */
[----:B------:R-:W5:Y:S01]  /*1b60*/  LDG.E R13, desc[UR8][R12.64] ;  /* 0x000000080c0d7981 */ /* 0x000f62000c1e1900 */
[----:B------:R-:W-:Y:S01]  /*1b70*/  BSSY.RECONVERGENT B0, `(.L_x_315) ;  /* 0x000000f000007945 */ /* 0x000fe20003800200 */
[----:B----4-:R-:W-:-:S04]  /*1b80*/  FMUL R0, R7, R7 ;  /* 0x0000000707007220 */ /* 0x010fc80000400000 */
[----:B-----5:R-:W-:-:S04]  /*1b90*/  FFMA R9, R13, R13, R0 ;  /* 0x0000000d0d097223 */ /* 0x020fc80000000000 */
[----:B------:R-:W-:Y:S01]  /*1ba0*/  VIADD R0, R9, 0xf3000000 ;  /* 0xf300000009007836 */ /* 0x000fe20000000000 */
[----:B------:R4:W0:Y:S04]  /*1bb0*/  MUFU.RSQ R2, R9 ;  /* 0x0000000900027308 */ /* 0x0008280000001400 */
[----:B------:R-:W-:-:S13]  /*1bc0*/  ISETP.GT.U32.AND P0, PT, R0, 0x727fffff, PT ;  /* 0x727fffff0000780c */ /* 0x000fda0003f04070 */
[----:B0---4-:R-:W-:Y:S05]  /*1bd0*/  @!P0 BRA `(.L_x_316) ;  /* 0x0000000000108947 */ /* 0x011fea0003800000 */
[----:B------:R-:W-:Y:S02]  /*1be0*/  MOV R0, R9 ;  /* 0x0000000900007202 */ /* 0x000fe40000000f00 */
[----:B------:R-:W-:-:S07]  /*1bf0*/  MOV R2, 0x1c10 ;  /* 0x00001c1000027802 */ /* 0x000fce0000000f00 */
[----:B-123--:R-:W-:Y:S05]  /*1c00*/  CALL.REL.NOINC `($__internal_2_$__cuda_sm20_sqrt_rn_f32_slowpath) ;  /* 0x00000010003c7944 */ /* 0x00efea0003c00000 */
[----:B------:R-:W-:Y:S05]  /*1c10*/  BRA `(.L_x_317) ;  /* 0x0000000000107947 */ /* 0x000fea0003800000 */
.L_x_316:
[----:B-123--:R-:W-:Y:S01]  /*1c20*/  FMUL.FTZ R24, R9, R2 ;  /* 0x0000000209187220 */ /* 0x00efe20000410000 */
[----:B------:R-:W-:-:S03]  /*1c30*/  FMUL.FTZ R0, R2, 0.5 ;  /* 0x3f00000002007820 */ /* 0x000fc60000410000 */
[----:B------:R-:W-:-:S04]  /*1c40*/  FFMA R9, -R24, R24, R9 ;  /* 0x0000001818097223 */ /* 0x000fc80000000109 */
[----:B------:R-:W-:-:S07]  /*1c50*/  FFMA R24, R9, R0, R24 ;  /* 0x0000000009187223 */ /* 0x000fce0000000018 */
.L_x_317:
[----:B------:R-:W-:Y:S05]  /*1c60*/  BSYNC.RECONVERGENT B0 ;  /* 0x0000000000007941 */ /* 0x000fea0003800200 */
.L_x_315:
[----:B------:R-:W-:-:S13]  /*1c70*/  FSETP.GT.AND P0, PT, R24, R6, PT ;  /* 0x000000061800720b */ /* 0x000fda0003f04000 */
[----:B------:R4:W-:Y:S01]  /*1c80*/  @P0 STG.E desc[UR8][R14.64], R24 ;  /* 0x000000180e000986 */ /* 0x0009e2000c101908 */
[----:B------:R-:W-:Y:S01]  /*1c90*/  @P0 IMAD.MOV.U32 R5, RZ, RZ, R13 ;  /* 0x000000ffff050224 */ /* 0x000fe200078e000d */
[----:B------:R-:W-:-:S07]  /*1ca0*/  @P0 MOV R3, R7 ;  /* 0x0000000700030202 */ /* 0x000fce0000000f00 */
.L_x_267:
[----:B------:R-:W5:Y:S01]  /*1cb0*/  LDC.64 R8, c[0x0][0x3a8] ;  /* 0x0000ea00ff087b82 */ /* 0x000f620000000a00 */
[----:B------:R-:W1:Y:S07]  /*1cc0*/  LDCU UR4, c[0x0][0x3bc] ;  /* 0x00007780ff0477ac */ /* 0x000e6e0008000800 */
[----:B0-----:R-:W0:Y:S01]  /*1cd0*/  LDC.64 R6, c[0x0][0x3a0] ;  /* 0x0000e800ff067b82 */ /* 0x001e220000000a00 */
[----:B-----5:R-:W5:Y:S04]  /*1ce0*/  LDG.E R8, desc[UR8][R8.64] ;  /* 0x0000000808087981 */ /* 0x020f68000c1e1900 */
[----:B0-----:R-:W2:Y:S01]  /*1cf0*/  LDG.E R6, desc[UR8][R6.64] ;  /* 0x0000000806067981 */ /* 0x001ea2000c1e1900 */
[----:B-1----:R-:W-:Y:S01]  /*1d00*/  UISETP.GE.AND UP0, UPT, UR4, 0x1, UPT ;  /* 0x000000010400788c */ /* 0x002fe2000bf06270 */
[----:B------:R-:W-:-:S02]  /*1d10*/  IMAD.MOV.U32 R17, RZ, RZ, RZ ;  /* 0x000000ffff117224 */ /* 0x000fc400078e00ff */
[----:B-----5:R-:W-:-:S04]  /*1d20*/  FMUL R11, R8, R3 ;  /* 0x00000003080b7220 */ /* 0x020fc80000400000 */
[----:B--2---:R-:W-:Y:S02]  /*1d30*/  FFMA R19, R6, R5, R11 ;  /* 0x0000000506137223 */ /* 0x004fe4000000000b */
[----:B------:R-:W-:Y:S05]  /*1d40*/  BRA.U !UP0, `(.L_x_318) ;  /* 0x0000000d087c7547 */ /* 0x000fea000b800000 */
[----:B------:R-:W-:Y:S01]  /*1d50*/  UISETP.GE.U32.AND UP0, UPT, UR4, 0x8, UPT ;  /* 0x000000080400788c */ /* 0x000fe2000bf06070 */
[----:B------:R-:W-:Y:S01]  /*1d60*/  HFMA2 R2, -RZ, RZ, 0, 0 ;  /* 0x00000000ff027431 */ /* 0x000fe200000001ff */
[----:B------:R-:W-:Y:S01]  /*1d70*/  ULOP3.LUT UR5, UR4, 0x7, URZ, 0xc0, !UPT ;  /* 0x0000000704057892 */ /* 0x000fe2000f8ec0ff */
[----:B------:R-:W-:-:S03]  /*1d80*/  IMAD.MOV.U32 R17, RZ, RZ, RZ ;  /* 0x000000ffff117224 */ /* 0x000fc600078e00ff */
[----:B------:R-:W-:-:S03]  /*1d90*/  UISETP.NE.AND UP1, UPT, UR5, URZ, UPT ;  /* 0x000000ff0500728c */ /* 0x000fc6000bf25270 */
[----:B------:R-:W-:Y:S08]  /*1da0*/  BRA.U !UP0, `(.L_x_319) ;  /* 0x0000000508cc7547 */ /* 0x000ff0000b800000 */
[----:B------:R-:W0:Y:S01]  /*1db0*/  LDC.64 R6, c[0x0][0x3a0] ;  /* 0x0000e800ff067b82 */ /* 0x000e220000000a00 */
[----:B------:R-:W-:Y:S01]  /*1dc0*/  ULOP3.LUT UR4, UR4, 0x7ffffff8, URZ, 0xc0, !UPT ;  /* 0x7ffffff804047892 */ /* 0x000fe2000f8ec0ff */
[----:B---34-:R-:W-:Y:S01]  /*1dd0*/  MOV R15, RZ ;  /* 0x000000ff000f7202 */ /* 0x018fe20000000f00 */
[----:B------:R-:W-:-:S04]  /*1de0*/  IMAD.MOV.U32 R17, RZ, RZ, RZ ;  /* 0x000000ffff117224 */ /* 0x000fc800078e00ff */
[----:B------:R-:W-:Y:S01]  /*1df0*/  MOV R2, UR4 ;  /* 0x0000000400027c02 */ /* 0x000fe20008000f00 */
[----:B------:R-:W1:Y:S06]  /*1e00*/  LDC.64 R8, c[0x0][0x3a8] ;  /* 0x0000ea00ff087b82 */ /* 0x000e6c0000000a00 */
.L_x_320:
[----:B-1----:R-:W-:-:S04]  /*1e10*/  IMAD.WIDE.U32 R12, R15, 0x4, R8 ;  /* 0x000000040f0c7825 */ /* 0x002fc800078e0008 */
[----:B0-----:R-:W-:Y:S01]  /*1e20*/  IMAD.WIDE.U32 R10, R15, 0x4, R6 ;  /* 0x000000040f0a7825 */ /* 0x001fe200078e0006 */
        /* <DEDUP_REMOVED lines=12> */
[----:B------:R-:W5:Y:S01]  /*1ef0*/  LDG.E R29, desc[UR8][R12.64+0x1c] ;  /* 0x00001c080c1d7981 */ /* 0x000f62000c1e1900 */
[----:B--2---:R-:W-:-:S03]  /*1f00*/  FMUL R21, R18, R3 ;  /* 0x0000000312157220 */ /* 0x004fc60000400000 */
[----:B------:R-:W2:Y:S01]  /*1f10*/  LDG.E R18, desc[UR8][R10.64+0x14] ;  /* 0x000014080a127981 */ /* 0x000ea2000c1e1900 */
[----:B---3--:R-:W-:-:S03]  /*1f20*/  FFMA R0, R0, R5, R21 ;  /* 0x0000000500007223 */ /* 0x008fc60000000015 */
[----:B------:R-:W3:Y:S01]  /*1f30*/  LDG.E R21, desc[UR8][R10.64+0x18] ;  /* 0x000018080a157981 */ /* 0x000ee2000c1e1900 */
[----:B----4-:R-:W-:-:S04]  /*1f40*/  FMUL R25, R25, R3 ;  /* 0x0000000319197220 */ /* 0x010fc80000400000 */
[----:B-----5:R-:W-:Y:S02]  /*1f50*/  FFMA R23, R23, R5, R25 ;  /* 0x0000000517177223 */ /* 0x020fe40000000019 */
[----:B------:R0:W4:Y:S01]  /*1f60*/  LDG.E R25, desc[UR8][R10.64+0x1c] ;  /* 0x00001c080a197981 */ /* 0x000122000c1e1900 */
[----:B------:R-:W-:-:S13]  /*1f70*/  FSETP.GT.AND P4, PT, R0, R19, PT ;  /* 0x000000130000720b */ /* 0x000fda0003f84000 */
[----:B------:R-:W-:-:S04]  /*1f80*/  @!P4 FSETP.GEU.AND P5, PT, R19, -R0, PT ;  /* 0x800000001300c20b */ /* 0x000fc80003fae000 */
[----:B------:R-:W-:-:S04]  /*1f90*/  @!P4 FSEL R0, -R0, R19, !P5 ;  /* 0x000000130000c208 */ /* 0x000fc80006800100 */
[----:B------:R-:W-:Y:S01]  /*1fa0*/  FSETP.GT.AND P2, PT, R23, R0, PT ;  /* 0x000000001700720b */ /* 0x000fe20003f44000 */
[----:B------:R-:W-:-:S04]  /*1fb0*/  FMUL R19, R28, R3 ;  /* 0x000000031c137220 */ /* 0x000fc80000400000 */
[----:B------:R-:W-:-:S08]  /*1fc0*/  FFMA R26, R26, R5, R19 ;  /* 0x000000051a1a7223 */ /* 0x000fd00000000013 */
[----:B------:R-:W-:Y:S01]  /*1fd0*/  @!P2 FSETP.GEU.AND P1, PT, R0, -R23, PT ;  /* 0x800000170000a20b */ /* 0x000fe20003f2e000 */
[----:B0-----:R-:W-:Y:S01]  /*1fe0*/  FMUL R11, R14, R3 ;  /* 0x000000030e0b7220 */ /* 0x001fe20000400000 */
[----:B------:R-:W-:Y:S01]  /*1ff0*/  PLOP3.LUT P0, PT, PT, PT, PT, 0x80, 0x8 ;  /* 0x000000000008781c */ /* 0x000fe20003f0f070 */
[----:B------:R-:W0:Y:S01]  /*2000*/  @!P2 LDC R19, c[0x0][0x3bc] ;  /* 0x0000ef00ff13ab82 */ /* 0x000e220000000800 */
[----:B------:R-:W-:-:S04]  /*2010*/  @!P2 FSEL R23, -R23, R0, !P1 ;  /* 0x000000001717a208 */ /* 0x000fc80004800100 */
[----:B------:R-:W-:-:S03]  /*2020*/  FSETP.GT.AND P6, PT, R26, R23, PT ;  /* 0x000000171a00720b */ /* 0x000fc60003fc4000 */
[----:B------:R-:W1:Y:S01]  /*2030*/  @!P4 LDC R0, c[0x0][0x3bc] ;  /* 0x0000ef00ff00cb82 */ /* 0x000e620000000800 */
[----:B------:R-:W-:Y:S01]  /*2040*/  @!P4 PLOP3.LUT P0, PT, P5, PT, PT, 0x80, 0x8 ;  /* 0x000000000008c81c */ /* 0x000fe20002f0f070 */
[----:B------:R-:W-:-:S08]  /*2050*/  FFMA R11, R24, R5, R11 ;  /* 0x00000005180b7223 */ /* 0x000fd0000000000b */
[----:B------:R-:W-:-:S04]  /*2060*/  @!P6 FSETP.GEU.AND P3, PT, R23, -R26, PT ;  /* 0x8000001a1700e20b */ /* 0x000fc80003f6e000 */
[----:B------:R-:W-:-:S04]  /*2070*/  @!P6 FSEL R26, -R26, R23, !P3 ;  /* 0x000000171a1ae208 */ /* 0x000fc80005800100 */
[----:B------:R-:W-:Y:S01]  /*2080*/  FSETP.GT.AND P5, PT, R11, R26, PT ;  /* 0x0000001a0b00720b */ /* 0x000fe20003fa4000 */
[----:B------:R-:W-:Y:S01]  /*2090*/  FMUL R13, R16, R3 ;  /* 0x00000003100d7220 */ /* 0x000fe20000400000 */
[----:B------:R-:W-:Y:S01]  /*20a0*/  MOV R10, R15 ;  /* 0x0000000f000a7202 */ /* 0x000fe20000000f00 */
[----:B-1----:R-:W-:Y:S01]  /*20b0*/  @!P0 IMAD.IADD R17, R15, 0x1, R0 ;  /* 0x000000010f118824 */ /* 0x002fe200078e0200 */
[----:B------:R-:W-:-:S04]  /*20c0*/  PLOP3.LUT P0, PT, PT, PT, PT, 0x80, 0x8 ;  /* 0x000000000008781c */ /* 0x000fc80003f0f070 */
[----:B------:R-:W-:-:S05]  /*20d0*/  @!P4 MOV R10, R17 ;  /* 0x00000011000ac202 */ /* 0x000fca0000000f00 */
[----:B------:R-:W-:Y:S01]  /*20e0*/  @!P5 FSETP.GEU.AND P4, PT, R26, -R11, PT ;  /* 0x8000000b1a00d20b */ /* 0x000fe20003f8e000 */
[----:B------:R-:W-:Y:S01]  /*20f0*/  FFMA R22, R22, R5, R13 ;  /* 0x0000000516167223 */ /* 0x000fe2000000000d */
[----:B------:R-:W-:Y:S01]  /*2100*/  @!P2 PLOP3.LUT P0, PT, P1, PT, PT, 0x80, 0x8 ;  /* 0x000000000008a81c */ /* 0x000fe20000f0f070 */
[----:B------:R-:W-:Y:S01]  /*2110*/  VIADD R0, R15, 0x1 ;  /* 0x000000010f007836 */ /* 0x000fe20000000000 */
[----:B------:R-:W-:Y:S01]  /*2120*/  @!P5 FSEL R11, -R11, R26, !P4 ;  /* 0x0000001a0b0bd208 */ /* 0x000fe20006000100 */
[----:B------:R-:W1:Y:S03]  /*2130*/  @!P6 LDC R17, c[0x0][0x3bc] ;  /* 0x0000ef00ff11eb82 */ /* 0x000e660000000800 */
[----:B------:R-:W-:Y:S01]  /*2140*/  FSETP.GT.AND P1, PT, R22, R11, PT ;  /* 0x0000000b1600720b */ /* 0x000fe20003f24000 */
[----:B------:R-:W-:-:S04]  /*2150*/  FMUL R13, R20, R3 ;  /* 0x00000003140d7220 */ /* 0x000fc80000400000 */
[----:B------:R-:W5:Y:S02]  /*2160*/  @!P5 LDC R12, c[0x0][0x3bc] ;  /* 0x0000ef00ff0cdb82 */ /* 0x000f640000000800 */
[----:B0-----:R-:W-:Y:S02]  /*2170*/  @!P0 IADD3 R10, PT, PT, R0, R19, RZ ;  /* 0x00000013000a8210 */ /* 0x001fe40007ffe0ff */
[----:B------:R-:W-:Y:S02]  /*2180*/  PLOP3.LUT P0, PT, PT, PT, PT, 0x80, 0x8 ;  /* 0x000000000008781c */ /* 0x000fe40003f0f070 */
[----:B------:R-:W-:Y:S02]  /*2190*/  @!P2 MOV R0, R10 ;  /* 0x0000000a0000a202 */ /* 0x000fe40000000f00 */
[----:B------:R-:W-:Y:S02]  /*21a0*/  @!P1 FSETP.GEU.AND P2, PT, R11, -R22, PT ;  /* 0x800000160b00920b */ /* 0x000fe40003f4e000 */
[----:B------:R-:W-:-:S02]  /*21b0*/  @!P6 PLOP3.LUT P0, PT, P3, PT, PT, 0x80, 0x8 ;  /* 0x000000000008e81c */ /* 0x000fc40001f0f070 */
[----:B------:R-:W-:Y:S01]  /*21c0*/  @!P1 FSEL R22, -R22, R11, !P2 ;  /* 0x0000000b16169208 */ /* 0x000fe20005000100 */
[----:B------:R-:W-:-:S10]  /*21d0*/  VIADD R10, R15, 0x2 ;  /* 0x000000020f0a7836 */ /* 0x000fd40000000000 */
[----:B-1----:R-:W-:Y:S02]  /*21e0*/  @!P0 IADD3 R0, PT, PT, R10, R17, RZ ;  /* 0x000000110a008210 */ /* 0x002fe40007ffe0ff */
[----:B------:R-:W0:Y:S02]  /*21f0*/  @!P1 LDC R17, c[0x0][0x3bc] ;  /* 0x0000ef00ff119b82 */ /* 0x000e240000000800 */
[----:B------:R-:W-:Y:S01]  /*2200*/  @!P6 MOV R10, R0 ;  /* 0x00000000000ae202 */ /* 0x000fe20000000f00 */
[----:B------:R-:W-:Y:S01]  /*2210*/  FMUL R0, R27, R3 ;  /* 0x000000031b007220 */ /* 0x000fe20000400000 */
[----:B------:R-:W-:Y:S02]  /*2220*/  PLOP3.LUT P0, PT, PT, PT, PT, 0x80, 0x8 ;  /* 0x000000000008781c */ /* 0x000fe40003f0f070 */
[----:B------:R-:W-:Y:S01]  /*2230*/  @!P5 PLOP3.LUT P0, PT, P4, PT, PT, 0x80, 0x8 ;  /* 0x000000000008d81c */ /* 0x000fe2000270f070 */
[----:B------:R-:W-:-:S12]  /*2240*/  VIADD R11, R15, 0x3 ;  /* 0x000000030f0b7836 */ /* 0x000fd80000000000 */
[----:B-----5:R-:W-:Y:S02]  /*2250*/  @!P0 IADD3 R10, PT, PT, R11, R12, RZ ;  /* 0x0000000c0b0a8210 */ /* 0x020fe40007ffe0ff */
[----:B------:R-:W-:Y:S02]  /*2260*/  PLOP3.LUT P0, PT, PT, PT, PT, 0x80, 0x8 ;  /* 0x000000000008781c */ /* 0x000fe40003f0f070 */
[----:B------:R-:W-:Y:S02]  /*2270*/  @!P1 PLOP3.LUT P0, PT, P2, PT, PT, 0x80, 0x8 ;  /* 0x000000000008981c */ /* 0x000fe4000170f070 */
[----:B------:R-:W-:Y:S01]  /*2280*/  @!P5 MOV R11, R10 ;  /* 0x0000000a000bd202 */ /* 0x000fe20000000f00 */
[----:B------:R-:W-:Y:S01]  /*2290*/  FMUL R10, R29, R3 ;  /* 0x000000031d0a7220 */ /* 0x000fe20000400000 */
[----:B--2---:R-:W-:-:S05]  /*22a0*/  FFMA R13, R18, R5, R13 ;  /* 0x00000005120d7223 */ /* 0x004fca000000000d */
[----:B------:R-:W-:Y:S01]  /*22b0*/  FSETP.GT.AND P3, PT, R13, R22, PT ;  /* 0x000000160d00720b */ /* 0x000fe20003f64000 */
[----:B---3--:R-:W-:-:S12]  /*22c0*/  FFMA R0, R21, R5, R0 ;  /* 0x0000000515007223 */ /* 0x008fd80000000000 */
[----:B------:R-:W-:Y:S01]  /*22d0*/  @!P3 FSETP.GEU.AND P6, PT, R22, -R13, PT ;  /* 0x8000000d1600b20b */ /* 0x000fe20003fce000 */
[----:B------:R-:W1:Y:S03]  /*22e0*/  @!P3 LDC R12, c[0x0][0x3bc] ;  /* 0x0000ef00ff0cbb82 */ /* 0x000e660000000800 */
[----:B------:R-:W-:-:S04]  /*22f0*/  @!P3 FSEL R13, -R13, R22, !P6 ;  /* 0x000000160d0db208 */ /* 0x000fc80007000100 */
[----:B------:R-:W-:Y:S01]  /*2300*/  FSETP.GT.AND P4, PT, R0, R13, PT ;  /* 0x0000000d0000720b */ /* 0x000fe20003f84000 */
[----:B----4-:R-:W-:Y:S01]  /*2310*/  FFMA R19, R25, R5, R10 ;  /* 0x0000000519137223 */ /* 0x010fe2000000000a */
[----:B------:R-:W-:-:S11]  /*2320*/  VIADD R10, R15, 0x4 ;  /* 0x000000040f0a7836 */ /* 0x000fd60000000000 */
[----:B------:R-:W-:-:S04]  /*2330*/  @!P4 FSETP.GEU.AND P2, PT, R13, -R0, PT ;  /* 0x800000000d00c20b */ /* 0x000fc80003f4e000 */
[----:B------:R-:W-:Y:S02]  /*2340*/  @!P4 FSEL R0, -R0, R13, !P2 ;  /* 0x0000000d0000c208 */ /* 0x000fe40005000100 */
[----:B0-----:R-:W-:Y:S01]  /*2350*/  @!P0 IADD3 R11, PT, PT, R10, R17, RZ ;  /* 0x000000110a0b8210 */ /* 0x001fe20007ffe0ff */
[----:B------:R-:W0:Y:S01]  /*2360*/  @!P4 LDC R13, c[0x0][0x3bc] ;  /* 0x0000ef00ff0dcb82 */ /* 0x000e220000000800 */
[----:B------:R-:W-:Y:S02]  /*2370*/  FSETP.GT.AND P5, PT, R19, R0, PT ;  /* 0x000000001300720b */ /* 0x000fe40003fa4000 */
[----:B------:R-:W-:Y:S02]  /*2380*/  PLOP3.LUT P0, PT, PT, PT, PT, 0x80, 0x8 ;  /* 0x000000000008781c */ /* 0x000fe40003f0f070 */
[----:B------:R-:W-:Y:S02]  /*2390*/  @!P3 PLOP3.LUT P0, PT, P6, PT, PT, 0x80, 0x8 ;  /* 0x000000000008b81c */ /* 0x000fe4000370f070 */
[----:B------:R-:W-:Y:S01]  /*23a0*/  @!P1 MOV R10, R11 ;  /* 0x0000000b000a9202 */ /* 0x000fe20000000f00 */
[----:B------:R-:W-:Y:S01]  /*23b0*/  VIADD R11, R15, 0x5 ;  /* 0x000000050f0b7836 */ /* 0x000fe20000000000 */
[----:B------:R-:W-:-:S02]  /*23c0*/  PLOP3.LUT P1, PT, PT, PT, PT, 0x80, 0x8 ;  /* 0x000000000008781c */ /* 0x000fc40003f2f070 */
[----:B------:R-:W-:-:S03]  /*23d0*/  @!P4 PLOP3.LUT P1, PT, P2, PT, PT, 0x80, 0x8 ;  /* 0x000000000008c81c */ /* 0x000fc6000172f070 */
[----:B------:R-:W2:Y:S04]  /*23e0*/  @!P5 LDC R14, c[0x0][0x3bc] ;  /* 0x0000ef00ff0edb82 */ /* 0x000ea80000000800 */
[----:B-1----:R-:W-:Y:S02]  /*23f0*/  @!P0 IADD3 R10, PT, PT, R11, R12, RZ ;  /* 0x0000000c0b0a8210 */ /* 0x002fe40007ffe0ff */
[----:B------:R-:W-:Y:S02]  /*2400*/  @!P5 FSETP.GEU.AND P2, PT, R0, -R19, PT ;  /* 0x800000130000d20b */ /* 0x000fe40003f4e000 */
[----:B------:R-:W-:Y:S01]  /*2410*/  @!P3 MOV R11, R10 ;  /* 0x0000000a000bb202 */ /* 0x000fe20000000f00 */
[C---:B------:R-:W-:Y:S01]  /*2420*/  VIADD R10, R15.reuse, 0x6 ;  /* 0x000000060f0a7836 */ /* 0x040fe20000000000 */
[C---:B------:R-:W-:Y:S01]  /*2430*/  IADD3 R17, PT, PT, R15.reuse, 0x7, RZ ;  /* 0x000000070f117810 */ /* 0x040fe20007ffe0ff */
[----:B------:R-:W-:Y:S01]  /*2440*/  VIADD R15, R15, 0x8 ;  /* 0x000000080f0f7836 */ /* 0x000fe20000000000 */
[----:B------:R-:W-:-:S02]  /*2450*/  PLOP3.LUT P0, PT, PT, PT, PT, 0x80, 0x8 ;  /* 0x000000000008781c */ /* 0x000fc40003f0f070 */
[----:B------:R-:W-:Y:S02]  /*2460*/  @!P5 PLOP3.LUT P0, PT, P2, PT, PT, 0x80, 0x8 ;  /* 0x000000000008d81c */ /* 0x000fe4000170f070 */
[----:B0-----:R-:W-:Y:S02]  /*2470*/  @!P1 IADD3 R11, PT, PT, R10, R13, RZ ;  /* 0x0000000d0a0b9210 */ /* 0x001fe40007ffe0ff */
[----:B------:R-:W-:Y:S02]  /*2480*/  ISETP.NE.AND P1, PT, R15, R2, PT ;  /* 0x000000020f00720c */ /* 0x000fe40003f25270 */
[----:B------:R-:W-:Y:S02]  /*2490*/  @!P4 MOV R10, R11 ;  /* 0x0000000b000ac202 */ /* 0x000fe40000000f00 */
[----:B------:R-:W-:-:S05]  /*24a0*/  @!P5 FSEL R19, -R19, R0, !P2 ;  /* 0x000000001313d208 */ /* 0x000fca0005000100 */
[----:B--2---:R-:W-:-:S05]  /*24b0*/  @!P0 IADD3 R10, PT, PT, R17, R14, RZ ;  /* 0x0000000e110a8210 */ /* 0x004fca0007ffe0ff */
[----:B------:R-:W-:Y:S01]  /*24c0*/  @!P5 IMAD.MOV.U32 R17, RZ, RZ, R10 ;  /* 0x000000ffff11d224 */ /* 0x000fe200078e000a */
[----:B------:R-:W-:Y:S06]  /*24d0*/  @P1 BRA `(.L_x_320) ;  /* 0xfffffff8004c1947 */ /* 0x000fec000383ffff */
.L_x_319:
[----:B------:R-:W-:Y:S05]  /*24e0*/  BRA.U !UP1, `(.L_x_318) ;  /* 0x0000000509947547 */ /* 0x000fea000b800000 */
[----:B------:R-:W0:Y:S01]  /*24f0*/  LDCU UR6, c[0x0][0x3bc] ;  /* 0x00007780ff0677ac */ /* 0x000e220008000800 */
[----:B------:R-:W-:Y:S02]  /*2500*/  UISETP.GE.U32.AND UP0, UPT, UR5, 0x4, UPT ;  /* 0x000000040500788c */ /* 0x000fe4000bf06070 */
[----:B0-----:R-:W-:-:S04]  /*2510*/  ULOP3.LUT UR4, UR6, 0x3, URZ, 0xc0, !UPT ;  /* 0x0000000306047892 */ /* 0x001fc8000f8ec0ff */
[----:B------:R-:W-:-:S03]  /*2520*/  UISETP.NE.AND UP1, UPT, UR4, URZ, UPT ;  /* 0x000000ff0400728c */ /* 0x000fc6000bf25270 */
[----:B------:R-:W-:Y:S08]  /*2530*/  BRA.U !UP0, `(.L_x_321) ;  /* 0x0000000108cc7547 */ /* 0x000ff0000b800000 */
[----:B------:R-:W0:Y:S08]  /*2540*/  LDC.64 R6, c[0x0][0x3a8] ;  /* 0x0000ea00ff067b82 */ /* 0x000e300000000a00 */
[----:B------:R-:W1:Y:S01]  /*2550*/  LDC.64 R8, c[0x0][0x3a0] ;  /* 0x0000e800ff087b82 */ /* 0x000e620000000a00 */
[----:B0-----:R-:W-:-:S05]  /*2560*/  IMAD.WIDE.U32 R6, R2, 0x4, R6 ;  /* 0x0000000402067825 */ /* 0x001fca00078e0006 */
[----:B------:R-:W2:Y:S01]  /*2570*/  LDG.E R10, desc[UR8][R6.64] ;  /* 0x00000008060a7981 */ /* 0x000ea2000c1e1900 */
[----:B-1----:R-:W-:-:S03]  /*2580*/  IMAD.WIDE.U32 R8, R2, 0x4, R8 ;  /* 0x0000000402087825 */ /* 0x002fc600078e0008 */
[----:B---34-:R-:W3:Y:S04]  /*2590*/  LDG.E R14, desc[UR8][R6.64+0x4] ;  /* 0x00000408060e7981 */ /* 0x018ee8000c1e1900 */
[----:B------:R-:W4:Y:S04]  /*25a0*/  LDG.E R0, desc[UR8][R8.64] ;  /* 0x0000000808007981 */ /* 0x000f28000c1e1900 */
[----:B------:R-:W5:Y:S04]  /*25b0*/  LDG.E R12, desc[UR8][R8.64+0x4] ;  /* 0x00000408080c7981 */ /* 0x000f68000c1e1900 */
[----:B------:R-:W5:Y:S04]  /*25c0*/  LDG.E R18, desc[UR8][R6.64+0x8] ;  /* 0x0000080806127981 */ /* 0x000f68000c1e1900 */
[----:B------:R-:W5:Y:S04]  /*25d0*/  LDG.E R16, desc[UR8][R8.64+0x8] ;  /* 0x0000080808107981 */ /* 0x000f68000c1e1900 */
[----:B------:R0:W5:Y:S04]  /*25e0*/  LDG.E R22, desc[UR8][R6.64+0xc] ;  /* 0x00000c0806167981 */ /* 0x000168000c1e1900 */
[----:B------:R-:W5:Y:S01]  /*25f0*/  LDG.E R20, desc[UR8][R8.64+0xc] ;  /* 0x00000c0808147981 */ /* 0x000f62000c1e1900 */
[----:B------:R-:W-:-:S02]  /*2600*/  PLOP3.LUT P0, PT, PT, PT, PT, 0x80, 0x8 ;  /* 0x000000000008781c */ /* 0x000fc40003f0f070 */
[----:B0-----:R-:W-:Y:S01]  /*2610*/  MOV R6, R2 ;  /* 0x0000000200067202 */ /* 0x001fe20000000f00 */
[----:B------:R-:W-:Y:S02]  /*2620*/  VIADD R7, R2, 0x1 ;  /* 0x0000000102077836 */ /* 0x000fe40000000000 */
[----:B--2---:R-:W-:-:S04]  /*2630*/  FMUL R11, R10, R3 ;  /* 0x000000030a0b7220 */ /* 0x004fc80000400000 */
[----:B----4-:R-:W-:-:S05]  /*2640*/  FFMA R0, R0, R5, R11 ;  /* 0x0000000500007223 */ /* 0x010fca000000000b */
[----:B------:R-:W-:Y:S01]  /*2650*/  FSETP.GT.AND P1, PT, R0, R19, PT ;  /* 0x000000130000720b */ /* 0x000fe20003f24000 */
[----:B---3--:R-:W-:-:S04]  /*2660*/  FMUL R11, R14, R3 ;  /* 0x000000030e0b7220 */ /* 0x008fc80000400000 */
[----:B-----5:R-:W-:-:S08]  /*2670*/  FFMA R11, R12, R5, R11 ;  /* 0x000000050c0b7223 */ /* 0x020fd0000000000b */
[----:B------:R-:W-:-:S04]  /*2680*/  @!P1 FSETP.GEU.AND P6, PT, R19, -R0, PT ;  /* 0x800000001300920b */ /* 0x000fc80003fce000 */
[----:B------:R-:W-:-:S04]  /*2690*/  @!P1 FSEL R0, -R0, R19, !P6 ;  /* 0x0000001300009208 */ /* 0x000fc80007000100 */
[----:B------:R-:W-:Y:S01]  /*26a0*/  FSETP.GT.AND P4, PT, R11, R0, PT ;  /* 0x000000000b00720b */ /* 0x000fe20003f84000 */
[----:B------:R-:W-:-:S04]  /*26b0*/  FMUL R13, R18, R3 ;  /* 0x00000003120d7220 */ /* 0x000fc80000400000 */
[----:B------:R-:W-:-:S08]  /*26c0*/  FFMA R16, R16, R5, R13 ;  /* 0x0000000510107223 */ /* 0x000fd0000000000d */
[----:B------:R-:W-:-:S04]  /*26d0*/  @!P4 FSETP.GEU.AND P3, PT, R0, -R11, PT ;  /* 0x8000000b0000c20b */ /* 0x000fc80003f6e000 */
[----:B------:R-:W-:-:S04]  /*26e0*/  @!P4 FSEL R11, -R11, R0, !P3 ;  /* 0x000000000b0bc208 */ /* 0x000fc80005800100 */
[----:B------:R-:W-:Y:S01]  /*26f0*/  FSETP.GT.AND P2, PT, R16, R11, PT ;  /* 0x0000000b1000720b */ /* 0x000fe20003f44000 */
[----:B------:R-:W-:-:S04]  /*2700*/  FMUL R19, R22, R3 ;  /* 0x0000000316137220 */ /* 0x000fc80000400000 */
[----:B------:R-:W-:Y:S01]  /*2710*/  FFMA R19, R20, R5, R19 ;  /* 0x0000000514137223 */ /* 0x000fe20000000013 */
[----:B------:R-:W-:-:S07]  /*2720*/  @!P4 PLOP3.LUT P0, PT, P3, PT, PT, 0x80, 0x8 ;  /* 0x000000000008c81c */ /* 0x000fce0001f0f070 */
[----:B------:R-:W-:-:S04]  /*2730*/  @!P2 FSETP.GEU.AND P5, PT, R11, -R16, PT ;  /* 0x800000100b00a20b */ /* 0x000fc80003fae000 */
[----:B------:R-:W-:-:S04]  /*2740*/  @!P2 FSEL R16, -R16, R11, !P5 ;  /* 0x0000000b1010a208 */ /* 0x000fc80006800100 */
[----:B------:R-:W-:Y:S02]  /*2750*/  FSETP.GT.AND P3, PT, R19, R16, PT ;  /* 0x000000101300720b */ /* 0x000fe40003f64000 */
[----:B------:R-:W-:-:S04]  /*2760*/  @!P1 IADD3 R0, PT, PT, R2, UR6, RZ ;  /* 0x0000000602009c10 */ /* 0x000fc8000fffe0ff */
[----:B------:R-:W-:Y:S02]  /*2770*/  @!P1 SEL R6, R0, R17, !P6 ;  /* 0x0000001100069207 */ /* 0x000fe40007000000 */
[----:B------:R-:W-:Y:S02]  /*2780*/  PLOP3.LUT P1, PT, PT, PT, PT, 0x80, 0x8 ;  /* 0x000000000008781c */ /* 0x000fe40003f2f070 */
[----:B------:R-:W-:-:S03]  /*2790*/  @!P2 PLOP3.LUT P1, PT, P5, PT, PT, 0x80, 0x8 ;  /* 0x000000000008a81c */ /* 0x000fc60002f2f070 */
[----:B------:R-:W-:Y:S02]  /*27a0*/  @!P3 FSETP.GEU.AND P5, PT, R16, -R19, PT ;  /* 0x800000131000b20b */ /* 0x000fe40003fae000 */
[----:B------:R-:W-:Y:S02]  /*27b0*/  @!P0 IADD3 R6, PT, PT, R7, UR6, RZ ;  /* 0x0000000607068c10 */ /* 0x000fe4000fffe0ff */
[----:B------:R-:W-:Y:S02]  /*27c0*/  PLOP3.LUT P0, PT, PT, PT, PT, 0x80, 0x8 ;  /* 0x000000000008781c */ /* 0x000fe40003f0f070 */
[----:B------:R-:W-:Y:S01]  /*27d0*/  @!P3 PLOP3.LUT P0, PT, P5, PT, PT, 0x80, 0x8 ;  /* 0x000000000008b81c */ /* 0x000fe20002f0f070 */
[C---:B------:R-:W-:Y:S01]  /*27e0*/  VIADD R0, R2.reuse, 0x2 ;  /* 0x0000000202007836 */ /* 0x040fe20000000000 */
[----:B------:R-:W-:Y:S02]  /*27f0*/  @!P4 MOV R7, R6 ;  /* 0x000000060007c202 */ /* 0x000fe40000000f00 */
[----:B------:R-:W-:-:S02]  /*2800*/  IADD3 R17, PT, PT, R2, 0x3, RZ ;  /* 0x0000000302117810 */ /* 0x000fc40007ffe0ff */
[----:B------:R-:W-:-:S05]  /*2810*/  @!P1 IADD3 R7, PT, PT, R0, UR6, RZ ;  /* 0x0000000600079c10 */ /* 0x000fca000fffe0ff */
[----:B------:R-:W-:Y:S02]  /*2820*/  @!P2 IMAD.MOV.U32 R0, RZ, RZ, R7 ;  /* 0x000000ffff00a224 */ /* 0x000fe400078e0007 */
[----:B------:R-:W-:Y:S02]  /*2830*/  @!P0 IADD3 R0, PT, PT, R17, UR6, RZ ;  /* 0x0000000611008c10 */ /* 0x000fe4000fffe0ff */
[----:B------:R-:W-:Y:S02]  /*2840*/  IADD3 R2, PT, PT, R2, 0x4, RZ ;  /* 0x0000000402027810 */ /* 0x000fe40007ffe0ff */
[----:B------:R-:W-:Y:S01]  /*2850*/  @!P3 FSEL R19, -R19, R16, !P5 ;  /* 0x000000101313b208 */ /* 0x000fe20006800100 */
[----:B------:R-:W-:-:S07]  /*2860*/  @!P3 IMAD.MOV.U32 R17, RZ, RZ, R0 ;  /* 0x000000ffff11b224 */ /* 0x000fce00078e0000 */
.L_x_321:
[----:B------:R-:W-:Y:S05]  /*2870*/  BRA.U !UP1, `(.L_x_318) ;  /* 0x0000000109b07547 */ /* 0x000fea000b800000 */
[----:B------:R-:W-:Y:S02]  /*2880*/  UISETP.NE.AND UP0, UPT, UR4, 0x1, UPT ;  /* 0x000000010400788c */ /* 0x000fe4000bf05270 */
[----:B------:R-:W-:-:S04]  /*2890*/  ULOP3.LUT UR5, UR6, 0x1, URZ, 0xc0, !UPT ;  /* 0x0000000106057892 */ /* 0x000fc8000f8ec0ff */
[----:B------:R-:W-:-:S03]  /*28a0*/  UISETP.NE.U32.AND UP1, UPT, UR5, 0x1, UPT ;  /* 0x000000010500788c */ /* 0x000fc6000bf25070 */
        /* <DEDUP_REMOVED lines=8> */
[----:B------:R0:W5:Y:S01]  /*2930*/  LDG.E R12, desc[UR8][R6.64+0x4] ;  /* 0x00000408060c7981 */ /* 0x000162000c1e1900 */
[----:B------:R-:W-:Y:S02]  /*2940*/  PLOP3.LUT P0, PT, PT, PT, PT, 0x80, 0x8 ;  /* 0x000000000008781c */ /* 0x000fe40003f0f070 */
[----:B0-----:R-:W-:Y:S01]  /*2950*/  MOV R6, R2 ;  /* 0x0000000200067202 */ /* 0x001fe20000000f00 */
[----:B--2---:R-:W-:-:S04]  /*2960*/  FMUL R11, R10, R3 ;  /* 0x000000030a0b7220 */ /* 0x004fc80000400000 */
[----:B----4-:R-:W-:-:S05]  /*2970*/  FFMA R0, R0, R5, R11 ;  /* 0x0000000500007223 */ /* 0x010fca000000000b */
[----:B------:R-:W-:Y:S01]  /*2980*/  FSETP.GT.AND P1, PT, R0, R19, PT ;  /* 0x000000130000720b */ /* 0x000fe20003f24000 */
[----:B---3--:R-:W-:-:S12]  /*2990*/  FMUL R11, R14, R3 ;  /* 0x000000030e0b7220 */ /* 0x008fd80000400000 */
[----:B------:R-:W-:-:S04]  /*29a0*/  @!P1 FSETP.GEU.AND P2, PT, R19, -R0, PT ;  /* 0x800000001300920b */ /* 0x000fc80003f4e000 */
[----:B------:R-:W-:Y:S01]  /*29b0*/  @!P1 FSEL R0, -R0, R19, !P2 ;  /* 0x0000001300009208 */ /* 0x000fe20005000100 */
[----:B-----5:R-:W-:-:S05]  /*29c0*/  FFMA R19, R12, R5, R11 ;  /* 0x000000050c137223 */ /* 0x020fca000000000b */
[----:B------:R-:W-:Y:S02]  /*29d0*/  FSETP.GT.AND P3, PT, R19, R0, PT ;  /* 0x000000001300720b */ /* 0x000fe40003f64000 */
[----:B------:R-:W-:-:S11]  /*29e0*/  @!P1 IADD3 R8, PT, PT, R2, UR6, RZ ;  /* 0x0000000602089c10 */ /* 0x000fd6000fffe0ff */
[----:B------:R-:W-:-:S04]  /*29f0*/  @!P3 FSETP.GEU.AND P4, PT, R0, -R19, PT ;  /* 0x800000130000b20b */ /* 0x000fc80003f8e000 */
[----:B------:R-:W-:Y:S02]  /*2a00*/  @!P3 PLOP3.LUT P0, PT, P4, PT, PT, 0x80, 0x8 ;  /* 0x000000000008b81c */ /* 0x000fe4000270f070 */
[----:B------:R-:W-:Y:S01]  /*2a10*/  @!P1 SEL R6, R8, R17, !P2 ;  /* 0x0000001108069207 */ /* 0x000fe20005000000 */
[C---:B------:R-:W-:Y:S01]  /*2a20*/  VIADD R17, R2.reuse, 0x1 ;  /* 0x0000000102117836 */ /* 0x040fe20000000000 */
[----:B------:R-:W-:Y:S02]  /*2a30*/  IADD3 R2, PT, PT, R2, 0x2, RZ ;  /* 0x0000000202027810 */ /* 0x000fe40007ffe0ff */
[----:B------:R-:W-:-:S07]  /*2a40*/  @!P3 FSEL R19, -R19, R0, !P4 ;  /* 0x000000001313b208 */ /* 0x000fce0006000100 */
[----:B------:R-:W-:-:S05]  /*2a50*/  @!P0 IADD3 R6, PT, PT, R17, UR6, RZ ;  /* 0x0000000611068c10 */ /* 0x000fca000fffe0ff */
[----:B------:R-:W-:-:S07]  /*2a60*/  @!P3 IMAD.MOV.U32 R17, RZ, RZ, R6 ;  /* 0x000000ffff11b224 */ /* 0x000fce00078e0006 */
.L_x_322:
[----:B------:R-:W-:Y:S05]  /*2a70*/  BRA.U UP1, `(.L_x_318) ;  /* 0x0000000101307547 */ /* 0x000fea000b800000 */
[----:B------:R-:W0:Y:S08]  /*2a80*/  LDC.64 R8, c[0x0][0x3a8] ;  /* 0x0000ea00ff087b82 */ /* 0x000e300000000a00 */
[----:B------:R-:W1:Y:S01]  /*2a90*/  LDC.64 R6, c[0x0][0x3a0] ;  /* 0x0000e800ff067b82 */ /* 0x000e620000000a00 */
[----:B0-----:R-:W-:-:S06]  /*2aa0*/  IMAD.WIDE.U32 R8, R2, 0x4, R8 ;  /* 0x0000000402087825 */ /* 0x001fcc00078e0008 */
[----:B------:R-:W2:Y:S01]  /*2ab0*/  LDG.E R8, desc[UR8][R8.64] ;  /* 0x0000000808087981 */ /* 0x000ea2000c1e1900 */
[----:B-1----:R-:W-:-:S06]  /*2ac0*/  IMAD.WIDE.U32 R6, R2, 0x4, R6 ;  /* 0x0000000402067825 */ /* 0x002fcc00078e0006 */
[----:B------:R-:W5:Y:S01]  /*2ad0*/  LDG.E R6, desc[UR8][R6.64] ;  /* 0x0000000806067981 */ /* 0x000f62000c1e1900 */
[----:B--2---:R-:W-:-:S04]  /*2ae0*/  FMUL R3, R8, R3 ;  /* 0x0000000308037220 */ /* 0x004fc80000400000 */
[----:B-----5:R-:W-:-:S05]  /*2af0*/  FFMA R0, R6, R5, R3 ;  /* 0x0000000506007223 */ /* 0x020fca0000000003 */
[----:B------:R-:W-:Y:S02]  /*2b00*/  FSETP.GEU.AND P1, PT, R19, -R0, PT ;  /* 0x800000001300720b */ /* 0x000fe40003f2e000 */
[----:B------:R-:W-:-:S11]  /*2b10*/  FSETP.GT.AND P0, PT, R0, R19, PT ;  /* 0x000000130000720b */ /* 0x000fd60003f04000 */
[----:B------:R-:W-:-:S04]  /*2b20*/  @!P1 IADD3 R17, PT, PT, R2, UR6, RZ ;  /* 0x0000000602119c10 */ /* 0x000fc8000fffe0ff */
[----:B------:R-:W-:-:S07]  /*2b30*/  SEL R17, R2, R17, P0 ;  /* 0x0000001102117207 */ /* 0x000fce0000000000 */
.L_x_318:
[----:B------:R-:W0:Y:S01]  /*2b40*/  LDC R8, c[0x0][0x3bc] ;  /* 0x0000ef00ff087b82 */ /* 0x000e220000000800 */
[----:B------:R-:W-:Y:S02]  /*2b50*/  ISETP.GE.AND P2, PT, R17, RZ, PT ;  /* 0x000000ff1100720c */ /* 0x000fe40003f46270 */
[----:B0-----:R-:W-:-:S04]  /*2b60*/  IABS R5, R8 ;  /* 0x0000000800057213 */ /* 0x001fc80000000000 */
[----:B------:R-:W0:Y:S08]  /*2b70*/  I2F.RP R0, R5 ;  /* 0x0000000500007306 */ /* 0x000e300000209400 */
[----:B0-----:R-:W0:Y:S02]  /*2b80*/  MUFU.RCP R0, R0 ;  /* 0x0000000000007308 */ /* 0x001e240000001000 */
[----:B0-----:R-:W-:-:S06]  /*2b90*/  IADD3 R2, PT, PT, R0, 0xffffffe, RZ ;  /* 0x0ffffffe00027810 */ /* 0x001fcc0007ffe0ff */
[----:B------:R0:W1:Y:S02]  /*2ba0*/  F2I.FTZ.U32.TRUNC.NTZ R3, R2 ;  /* 0x0000000200037305 */ /* 0x000064000021f000 */
[----:B0-----:R-:W-:Y:S02]  /*2bb0*/  HFMA2 R2, -RZ, RZ, 0, 0 ;  /* 0x00000000ff027431 */ /* 0x001fe400000001ff */
[----:B-1----:R-:W-:-:S04]  /*2bc0*/  IMAD.MOV R6, RZ, RZ, -R3 ;  /* 0x000000ffff067224 */ /* 0x002fc800078e0a03 */
[----:B------:R-:W-:Y:S01]  /*2bd0*/  IMAD R7, R6, R5, RZ ;  /* 0x0000000506077224 */ /* 0x000fe200078e02ff */
[----:B------:R-:W-:-:S03]  /*2be0*/  IABS R6, R17 ;  /* 0x0000001100067213 */ /* 0x000fc60000000000 */
[----:B------:R-:W-:-:S06]  /*2bf0*/  IMAD.HI.U32 R3, R3, R7, R2 ;  /* 0x0000000703037227 */ /* 0x000fcc00078e0002 */
[----:B------:R-:W-:-:S05]  /*2c00*/  IMAD.HI.U32 R3, R3, R6, RZ ;  /* 0x0000000603037227 */ /* 0x000fca00078e00ff */
[----:B------:R-:W-:-:S05]  /*2c10*/  IADD3 R3, PT, PT, -R3, RZ, RZ ;  /* 0x000000ff03037210 */ /* 0x000fca0007ffe1ff */
[C---:B------:R-:W-:Y:S02]  /*2c20*/  IMAD R0, R5.reuse, R3, R6 ;  /* 0x0000000305007224 */ /* 0x040fe400078e0206 */
[----:B------:R-:W0:Y:S03]  /*2c30*/  LDC.64 R2, c[0x0][0x388] ;  /* 0x0000e200ff027b82 */ /* 0x000e260000000a00 */
[----:B------:R-:W-:-:S13]  /*2c40*/  ISETP.GT.U32.AND P0, PT, R5, R0, PT ;  /* 0x000000000500720c */ /* 0x000fda0003f04070 */
[----:B------:R-:W-:Y:S01]  /*2c50*/  @!P0 IMAD.IADD R0, R0, 0x1, -R5 ;  /* 0x0000000100008824 */ /* 0x000fe200078e0a05 */
[----:B------:R-:W-:-:S04]  /*2c60*/  ISETP.NE.AND P0, PT, R8, RZ, PT ;  /* 0x000000ff0800720c */ /* 0x000fc80003f05270 */
[----:B------:R-:W-:-:S13]  /*2c70*/  ISETP.GT.U32.AND P1, PT, R5, R0, PT ;  /* 0x000000000500720c */ /* 0x000fda0003f24070 */
[----:B------:R-:W-:Y:S02]  /*2c80*/  @!P1 IADD3 R0, PT, PT, R0, -R5, RZ ;  /* 0x8000000500009210 */ /* 0x000fe40007ffe0ff */
[----:B------:R-:W-:-:S03]  /*2c90*/  SHF.L.U32 R5, R4, 0x1, RZ ;  /* 0x0000000104057819 */ /* 0x000fc600000006ff */
[----:B------:R-:W-:Y:S01]  /*2ca0*/  @!P2 IMAD.MOV R0, RZ, RZ, -R0 ;  /* 0x000000ffff00a224 */ /* 0x000fe200078e0a00 */
[----:B------:R-:W-:Y:S01]  /*2cb0*/  @!P0 LOP3.LUT R0, RZ, R8, RZ, 0x33, !PT ;  /* 0x00000008ff008212 */ /* 0x000fe200078e33ff */
[----:B0-----:R-:W-:-:S05]  /*2cc0*/  IMAD.WIDE R2, R5, 0x4, R2 ;  /* 0x0000000405027825 */ /* 0x001fca00078e0202 */
[----:B------:R-:W-:Y:S04]  /*2cd0*/  STG.E desc[UR8][R2.64+0x4], R17 ;  /* 0x0000041102007986 */ /* 0x000fe8000c101908 */
[----:B------:R-:W-:Y:S01]  /*2ce0*/  STG.E desc[UR8][R2.64], R0 ;  /* 0x0000000002007986 */ /* 0x000fe2000c101908 */
[----:B------:R-:W-:Y:S05]  /*2cf0*/  EXIT ;  /* 0x000000000000794d */ /* 0x000fea0003800000 */
        .weak           $__internal_2_$__cuda_sm20_sqrt_rn_f32_slowpath
        .type           $__internal_2_$__cuda_sm20_sqrt_rn_f32_slowpath,@function
        .size           $__internal_2_$__cuda_sm20_sqrt_rn_f32_slowpath,(.L_x_327 - $__internal_2_$__cuda_sm20_sqrt_rn_f32_slowpath)
$__internal_2_$__cuda_sm20_sqrt_rn_f32_slowpath:
        /* <DEDUP_REMOVED lines=13> */
[----:B------:R-:W-:-:S03]  /*2dd0*/  @P0 FMUL.FTZ R21, R26, 0.5 ;  /* 0x3f0000001a150820 */ /* 0x000fc60000410000 */
[----:B------:R-:W-:-:S04]  /*2de0*/  @P0 FADD.FTZ R24, -R20, -RZ ;  /* 0x800000ff14180221 */ /* 0x000fc80000010100 */
[----:B------:R-:W-:Y:S01]  /*2df0*/  @P0 FFMA R27, R20, R24, R25 ;  /* 0x00000018141b0223 */ /* 0x000fe20000000019 */
[----:B------:R-:W-:-:S03]  /*2e00*/  @!P0 IMAD.MOV.U32 R24, RZ, RZ, R0 ;  /* 0x000000ffff188224 */ /* 0x000fc600078e0000 */
[----:B------:R-:W-:-:S04]  /*2e10*/  @P0 FFMA R21, R27, R21, R20 ;  /* 0x000000151b150223 */ /* 0x000fc80000000014 */
[----:B------:R-:W-:-:S07]  /*2e20*/  @P0 FMUL.FTZ R24, R21, 2.3283064365386962891e-10 ;  /* 0x2f80000015180820 */ /* 0x000fce0000410000 */
.L_x_323:
[----:B------:R-:W-:Y:S01]  /*2e30*/  HFMA2 R21, -RZ, RZ, 0, 0 ;  /* 0x00000000ff157431 */ /* 0x000fe200000001ff */
[----:B------:R-:W-:-:S04]  /*2e40*/  MOV R20, R2 ;  /* 0x0000000200147202 */ /* 0x000fc80000000f00 */
[----:B------:R-:W-:Y:S05]  /*2e50*/  RET.REL.NODEC R20 `(_Z8func1_cuPfPiS_S_S_S_iiii) ;  /* 0xffffffd014687950 */ /* 0x000fea0003c3ffff */
.L_x_324:
        /* <DEDUP_REMOVED lines=10> */
.L_x_327:


//--------------------- .nv.shared.reserved.0     --------------------------
	.section	.nv.shared.reserved.0,"aw",@nobits
	.weak		__nv_reservedSMEM_offset_0_alias
	.size		__nv_reservedSMEM_offset_0_alias, 0, 64
	.other		__nv_reservedSMEM_offset_0_alias,@"STO_CUDA_RESERVED_SHARED STV_DEFAULT"
__nv_reservedSMEM_offset_0_alias:
	.zero		0
	.zero		64


//--------------------- .nv.constant0._Z8func4_cuPfS_iiiiiiff --------------------------
	.section	.nv.constant0._Z8func4_cuPfS_iiiiiiff,"a",@progbits
	.sectionflags	@""
	.align	4
.nv.constant0._Z8func4_cuPfS_iiiiiiff:
	.zero		944


//--------------------- .nv.constant0._Z8func3_cuPfS_S_iiiii --------------------------
	.section	.nv.constant0._Z8func3_cuPfS_S_iiiii,"a",@progbits
	.sectionflags	@""
	.align	4
.nv.constant0._Z8func3_cuPfS_S_iiiii:
	.zero		940


//--------------------- .nv.constant0._Z8func2_cuPfS_PiS0_S_iiiiiiii --------------------------
	.section	.nv.constant0._Z8func2_cuPfS_PiS0_S_iiiiiiii,"a",@progbits
	.sectionflags	@""
	.align	4
.nv.constant0._Z8func2_cuPfS_PiS0_S_iiiiiiii:
	.zero		968


//--------------------- .nv.constant0._Z8func1_cuPfPiS_S_S_S_iiii --------------------------
	.section	.nv.constant0._Z8func1_cuPfPiS_S_S_S_iiii,"a",@progbits
	.sectionflags	@""
	.align	4
.nv.constant0._Z8func1_cuPfPiS_S_S_S_iiii:
	.zero		960


//--------------------- SYMBOLS --------------------------

	.type		.nv.reservedSmem.offset0,@object
	.size		.nv.reservedSmem.offset0,0x4
